//
// Generated by NVIDIA NVVM Compiler
//
// Compiler Build ID: CL-36424714
// Cuda compilation tools, release 13.0, V13.0.88
// Based on NVVM 20.0.0
//

.version 9.0
.target sm_100
.address_size 64

	// .globl	_Z13scalarProdGPUPfS_S_ii
.extern .func  (.param .b32 func_retval0) vprintf
(
	.param .b64 vprintf_param_0,
	.param .b64 vprintf_param_1
)
;
// _ZZ13scalarProdGPUPfS_S_iiE11accumResult has been demoted
.global .align 1 .b8 $str[14] = {68, 85, 69, 32, 37, 102, 32, 37, 102, 32, 37, 102, 10};

.visible .entry _Z13scalarProdGPUPfS_S_ii(
	.param .u64 .ptr .align 1 _Z13scalarProdGPUPfS_S_ii_param_0,
	.param .u64 .ptr .align 1 _Z13scalarProdGPUPfS_S_ii_param_1,
	.param .u64 .ptr .align 1 _Z13scalarProdGPUPfS_S_ii_param_2,
	.param .u32 _Z13scalarProdGPUPfS_S_ii_param_3,
	.param .u32 _Z13scalarProdGPUPfS_S_ii_param_4
)
{
	.reg .pred 	%p<34>;
	.reg .b32 	%r<122>;
	.reg .b32 	%f<146>;
	.reg .b64 	%rd<23>;
	// demoted variable
	.shared .align 4 .b8 _ZZ13scalarProdGPUPfS_S_iiE11accumResult[12288];
	ld.param.u64 	%rd8, [_Z13scalarProdGPUPfS_S_ii_param_0];
	ld.param.u64 	%rd9, [_Z13scalarProdGPUPfS_S_ii_param_1];
	ld.param.u64 	%rd10, [_Z13scalarProdGPUPfS_S_ii_param_2];
	ld.param.u32 	%r55, [_Z13scalarProdGPUPfS_S_ii_param_3];
	ld.param.u32 	%r56, [_Z13scalarProdGPUPfS_S_ii_param_4];
	cvta.to.global.u64 	%rd1, %rd10;
	cvta.to.global.u64 	%rd2, %rd9;
	cvta.to.global.u64 	%rd3, %rd8;
	mov.u32 	%r1, %ctaid.x;
	setp.ge.s32 	%p1, %r1, %r55;
	@%p1 bra 	$L__BB0_48;
	shl.b32 	%r58, %r56, 8;
	shr.s32 	%r2, %r58, 8;
	mov.u32 	%r3, %tid.x;
	mov.u32 	%r59, %tid.y;
	mov.u32 	%r4, %ntid.x;
	shl.b32 	%r5, %r59, 8;
	mov.u32 	%r6, %nctaid.x;
	shl.b32 	%r60, %r59, 12;
	mov.u32 	%r61, _ZZ13scalarProdGPUPfS_S_iiE11accumResult;
	add.s32 	%r7, %r61, %r60;
	add.s64 	%rd4, %rd2, 32768;
	add.s64 	%rd5, %rd1, 32768;
	mov.b32 	%r104, 0;
	mov.u32 	%r105, %r1;
$L__BB0_2:
	mad.lo.s32 	%r63, %r104, %r6, %r1;
	shl.b32 	%r64, %r63, 8;
	shr.s32 	%r65, %r64, 8;
	mul.lo.s32 	%r10, %r2, %r65;
	add.s32 	%r66, %r3, %r10;
	add.s32 	%r11, %r66, 1024;
	add.s32 	%r12, %r56, %r10;
	mov.b32 	%r106, 0;
	mov.u32 	%r107, %r3;
$L__BB0_3:
	mul.lo.s32 	%r67, %r4, %r106;
	add.s32 	%r68, %r11, %r67;
	max.s32 	%r15, %r68, %r12;
	add.s32 	%r16, %r10, %r67;
	not.b32 	%r69, %r3;
	sub.s32 	%r70, %r69, %r16;
	add.s32 	%r17, %r15, %r70;
	shr.u32 	%r71, %r17, 10;
	add.s32 	%r18, %r71, 1;
	and.b32  	%r19, %r18, 7;
	and.b32  	%r20, %r18, 15;
	add.s32 	%r110, %r16, %r3;
	setp.ge.s32 	%p2, %r107, %r56;
	mov.f32 	%f145, 0f00000000;
	@%p2 bra 	$L__BB0_17;
	setp.lt.u32 	%p3, %r17, 15360;
	mov.f32 	%f145, 0f00000000;
	@%p3 bra 	$L__BB0_7;
	not.b32 	%r72, %r3;
	add.s32 	%r73, %r72, %r15;
	sub.s32 	%r74, %r73, %r16;
	shr.u32 	%r75, %r74, 10;
	add.s32 	%r76, %r75, 1;
	and.b32  	%r77, %r76, 8388592;
	neg.s32 	%r108, %r77;
	mov.f32 	%f145, 0f00000000;
$L__BB0_6:
	.pragma "nounroll";
	mul.wide.s32 	%rd11, %r110, 4;
	add.s64 	%rd12, %rd4, %rd11;
	add.s64 	%rd13, %rd5, %rd11;
	ld.global.f32 	%f19, [%rd12+-32768];
	ld.global.f32 	%f20, [%rd13+-32768];
	fma.rn.f32 	%f21, %f19, %f20, %f145;
	ld.global.f32 	%f22, [%rd12+-28672];
	ld.global.f32 	%f23, [%rd13+-28672];
	fma.rn.f32 	%f24, %f22, %f23, %f21;
	ld.global.f32 	%f25, [%rd12+-24576];
	ld.global.f32 	%f26, [%rd13+-24576];
	fma.rn.f32 	%f27, %f25, %f26, %f24;
	ld.global.f32 	%f28, [%rd12+-20480];
	ld.global.f32 	%f29, [%rd13+-20480];
	fma.rn.f32 	%f30, %f28, %f29, %f27;
	ld.global.f32 	%f31, [%rd12+-16384];
	ld.global.f32 	%f32, [%rd13+-16384];
	fma.rn.f32 	%f33, %f31, %f32, %f30;
	ld.global.f32 	%f34, [%rd12+-12288];
	ld.global.f32 	%f35, [%rd13+-12288];
	fma.rn.f32 	%f36, %f34, %f35, %f33;
	ld.global.f32 	%f37, [%rd12+-8192];
	ld.global.f32 	%f38, [%rd13+-8192];
	fma.rn.f32 	%f39, %f37, %f38, %f36;
	ld.global.f32 	%f40, [%rd12+-4096];
	ld.global.f32 	%f41, [%rd13+-4096];
	fma.rn.f32 	%f42, %f40, %f41, %f39;
	ld.global.f32 	%f43, [%rd12];
	ld.global.f32 	%f44, [%rd13];
	fma.rn.f32 	%f45, %f43, %f44, %f42;
	ld.global.f32 	%f46, [%rd12+4096];
	ld.global.f32 	%f47, [%rd13+4096];
	fma.rn.f32 	%f48, %f46, %f47, %f45;
	ld.global.f32 	%f49, [%rd12+8192];
	ld.global.f32 	%f50, [%rd13+8192];
	fma.rn.f32 	%f51, %f49, %f50, %f48;
	ld.global.f32 	%f52, [%rd12+12288];
	ld.global.f32 	%f53, [%rd13+12288];
	fma.rn.f32 	%f54, %f52, %f53, %f51;
	ld.global.f32 	%f55, [%rd12+16384];
	ld.global.f32 	%f56, [%rd13+16384];
	fma.rn.f32 	%f57, %f55, %f56, %f54;
	ld.global.f32 	%f58, [%rd12+20480];
	ld.global.f32 	%f59, [%rd13+20480];
	fma.rn.f32 	%f60, %f58, %f59, %f57;
	ld.global.f32 	%f61, [%rd12+24576];
	ld.global.f32 	%f62, [%rd13+24576];
	fma.rn.f32 	%f63, %f61, %f62, %f60;
	ld.global.f32 	%f64, [%rd12+28672];
	ld.global.f32 	%f65, [%rd13+28672];
	fma.rn.f32 	%f145, %f64, %f65, %f63;
	add.s32 	%r110, %r110, 16384;
	add.s32 	%r108, %r108, 16;
	setp.ne.s32 	%p4, %r108, 0;
	@%p4 bra 	$L__BB0_6;
$L__BB0_7:
	setp.eq.s32 	%p5, %r20, 0;
	@%p5 bra 	$L__BB0_17;
	setp.lt.u32 	%p6, %r20, 8;
	@%p6 bra 	$L__BB0_10;
	mul.wide.s32 	%rd14, %r110, 4;
	add.s64 	%rd15, %rd2, %rd14;
	ld.global.f32 	%f67, [%rd15];
	add.s64 	%rd16, %rd1, %rd14;
	ld.global.f32 	%f68, [%rd16];
	fma.rn.f32 	%f69, %f67, %f68, %f145;
	ld.global.f32 	%f70, [%rd15+4096];
	ld.global.f32 	%f71, [%rd16+4096];
	fma.rn.f32 	%f72, %f70, %f71, %f69;
	ld.global.f32 	%f73, [%rd15+8192];
	ld.global.f32 	%f74, [%rd16+8192];
	fma.rn.f32 	%f75, %f73, %f74, %f72;
	ld.global.f32 	%f76, [%rd15+12288];
	ld.global.f32 	%f77, [%rd16+12288];
	fma.rn.f32 	%f78, %f76, %f77, %f75;
	ld.global.f32 	%f79, [%rd15+16384];
	ld.global.f32 	%f80, [%rd16+16384];
	fma.rn.f32 	%f81, %f79, %f80, %f78;
	ld.global.f32 	%f82, [%rd15+20480];
	ld.global.f32 	%f83, [%rd16+20480];
	fma.rn.f32 	%f84, %f82, %f83, %f81;
	ld.global.f32 	%f85, [%rd15+24576];
	ld.global.f32 	%f86, [%rd16+24576];
	fma.rn.f32 	%f87, %f85, %f86, %f84;
	ld.global.f32 	%f88, [%rd15+28672];
	ld.global.f32 	%f89, [%rd16+28672];
	fma.rn.f32 	%f145, %f88, %f89, %f87;
	add.s32 	%r110, %r110, 8192;
$L__BB0_10:
	setp.eq.s32 	%p7, %r19, 0;
	@%p7 bra 	$L__BB0_17;
	and.b32  	%r30, %r18, 3;
	setp.lt.u32 	%p8, %r19, 4;
	@%p8 bra 	$L__BB0_13;
	mul.wide.s32 	%rd17, %r110, 4;
	add.s64 	%rd18, %rd2, %rd17;
	ld.global.f32 	%f91, [%rd18];
	add.s64 	%rd19, %rd1, %rd17;
	ld.global.f32 	%f92, [%rd19];
	fma.rn.f32 	%f93, %f91, %f92, %f145;
	ld.global.f32 	%f94, [%rd18+4096];
	ld.global.f32 	%f95, [%rd19+4096];
	fma.rn.f32 	%f96, %f94, %f95, %f93;
	ld.global.f32 	%f97, [%rd18+8192];
	ld.global.f32 	%f98, [%rd19+8192];
	fma.rn.f32 	%f99, %f97, %f98, %f96;
	ld.global.f32 	%f100, [%rd18+12288];
	ld.global.f32 	%f101, [%rd19+12288];
	fma.rn.f32 	%f145, %f100, %f101, %f99;
	add.s32 	%r110, %r110, 4096;
$L__BB0_13:
	setp.eq.s32 	%p9, %r30, 0;
	@%p9 bra 	$L__BB0_17;
	mul.wide.s32 	%rd20, %r110, 4;
	add.s64 	%rd6, %rd2, %rd20;
	ld.global.f32 	%f102, [%rd6];
	add.s64 	%rd7, %rd1, %rd20;
	ld.global.f32 	%f103, [%rd7];
	fma.rn.f32 	%f145, %f102, %f103, %f145;
	setp.eq.s32 	%p10, %r30, 1;
	@%p10 bra 	$L__BB0_17;
	ld.global.f32 	%f104, [%rd6+4096];
	ld.global.f32 	%f105, [%rd7+4096];
	fma.rn.f32 	%f145, %f104, %f105, %f145;
	setp.eq.s32 	%p11, %r30, 2;
	@%p11 bra 	$L__BB0_17;
	ld.global.f32 	%f106, [%rd6+8192];
	ld.global.f32 	%f107, [%rd7+8192];
	fma.rn.f32 	%f145, %f106, %f107, %f145;
$L__BB0_17:
	shl.b32 	%r78, %r107, 2;
	add.s32 	%r79, %r7, %r78;
	st.shared.f32 	[%r79], %f145;
	add.s32 	%r107, %r107, %r4;
	setp.lt.u32 	%p12, %r107, 1024;
	add.s32 	%r106, %r106, 1;
	@%p12 bra 	$L__BB0_3;
	setp.gt.u32 	%p13, %r3, 511;
	bar.sync 	0;
	@%p13 bra 	$L__BB0_21;
	mov.u32 	%r113, %r3;
$L__BB0_20:
	shl.b32 	%r80, %r113, 2;
	add.s32 	%r81, %r7, %r80;
	ld.shared.f32 	%f108, [%r81+2048];
	ld.shared.f32 	%f109, [%r81];
	add.f32 	%f110, %f108, %f109;
	st.shared.f32 	[%r81], %f110;
	add.s32 	%r113, %r113, %r4;
	setp.lt.u32 	%p14, %r113, 512;
	@%p14 bra 	$L__BB0_20;
$L__BB0_21:
	setp.gt.u32 	%p15, %r3, 255;
	bar.sync 	0;
	@%p15 bra 	$L__BB0_24;
	mov.u32 	%r114, %r3;
$L__BB0_23:
	shl.b32 	%r82, %r114, 2;
	add.s32 	%r83, %r7, %r82;
	ld.shared.f32 	%f111, [%r83+1024];
	ld.shared.f32 	%f112, [%r83];
	add.f32 	%f113, %f111, %f112;
	st.shared.f32 	[%r83], %f113;
	add.s32 	%r114, %r114, %r4;
	setp.lt.u32 	%p16, %r114, 256;
	@%p16 bra 	$L__BB0_23;
$L__BB0_24:
	setp.gt.u32 	%p17, %r3, 127;
	bar.sync 	0;
	@%p17 bra 	$L__BB0_27;
	mov.u32 	%r115, %r3;
$L__BB0_26:
	shl.b32 	%r84, %r115, 2;
	add.s32 	%r85, %r7, %r84;
	ld.shared.f32 	%f114, [%r85+512];
	ld.shared.f32 	%f115, [%r85];
	add.f32 	%f116, %f114, %f115;
	st.shared.f32 	[%r85], %f116;
	add.s32 	%r115, %r115, %r4;
	setp.lt.u32 	%p18, %r115, 128;
	@%p18 bra 	$L__BB0_26;
$L__BB0_27:
	setp.gt.u32 	%p19, %r3, 63;
	bar.sync 	0;
	@%p19 bra 	$L__BB0_30;
	mov.u32 	%r116, %r3;
$L__BB0_29:
	shl.b32 	%r86, %r116, 2;
	add.s32 	%r87, %r7, %r86;
	ld.shared.f32 	%f117, [%r87+256];
	ld.shared.f32 	%f118, [%r87];
	add.f32 	%f119, %f117, %f118;
	st.shared.f32 	[%r87], %f119;
	add.s32 	%r116, %r116, %r4;
	setp.lt.u32 	%p20, %r116, 64;
	@%p20 bra 	$L__BB0_29;
$L__BB0_30:
	setp.gt.u32 	%p21, %r3, 31;
	bar.sync 	0;
	@%p21 bra 	$L__BB0_33;
	mov.u32 	%r117, %r3;
$L__BB0_32:
	shl.b32 	%r88, %r117, 2;
	add.s32 	%r89, %r7, %r88;
	ld.shared.f32 	%f120, [%r89+128];
	ld.shared.f32 	%f121, [%r89];
	add.f32 	%f122, %f120, %f121;
	st.shared.f32 	[%r89], %f122;
	add.s32 	%r117, %r117, %r4;
	setp.lt.u32 	%p22, %r117, 32;
	@%p22 bra 	$L__BB0_32;
$L__BB0_33:
	setp.gt.u32 	%p23, %r3, 15;
	bar.sync 	0;
	@%p23 bra 	$L__BB0_36;
	mov.u32 	%r118, %r3;
$L__BB0_35:
	shl.b32 	%r90, %r118, 2;
	add.s32 	%r91, %r7, %r90;
	ld.shared.f32 	%f123, [%r91+64];
	ld.shared.f32 	%f124, [%r91];
	add.f32 	%f125, %f123, %f124;
	st.shared.f32 	[%r91], %f125;
	add.s32 	%r118, %r118, %r4;
	setp.lt.u32 	%p24, %r118, 16;
	@%p24 bra 	$L__BB0_35;
$L__BB0_36:
	setp.gt.u32 	%p25, %r3, 7;
	bar.sync 	0;
	@%p25 bra 	$L__BB0_39;
	mov.u32 	%r119, %r3;
$L__BB0_38:
	shl.b32 	%r92, %r119, 2;
	add.s32 	%r93, %r7, %r92;
	ld.shared.f32 	%f126, [%r93+32];
	ld.shared.f32 	%f127, [%r93];
	add.f32 	%f128, %f126, %f127;
	st.shared.f32 	[%r93], %f128;
	add.s32 	%r119, %r119, %r4;
	setp.lt.u32 	%p26, %r119, 8;
	@%p26 bra 	$L__BB0_38;
$L__BB0_39:
	setp.gt.u32 	%p27, %r3, 3;
	bar.sync 	0;
	@%p27 bra 	$L__BB0_42;
	mov.u32 	%r120, %r3;
$L__BB0_41:
	shl.b32 	%r94, %r120, 2;
	add.s32 	%r95, %r7, %r94;
	ld.shared.f32 	%f129, [%r95+16];
	ld.shared.f32 	%f130, [%r95];
	add.f32 	%f131, %f129, %f130;
	st.shared.f32 	[%r95], %f131;
	add.s32 	%r120, %r120, %r4;
	setp.lt.u32 	%p28, %r120, 4;
	@%p28 bra 	$L__BB0_41;
$L__BB0_42:
	setp.gt.u32 	%p29, %r3, 1;
	bar.sync 	0;
	@%p29 bra 	$L__BB0_45;
	mov.u32 	%r121, %r3;
$L__BB0_44:
	shl.b32 	%r96, %r121, 2;
	add.s32 	%r97, %r7, %r96;
	ld.shared.f32 	%f132, [%r97+8];
	ld.shared.f32 	%f133, [%r97];
	add.f32 	%f134, %f132, %f133;
	st.shared.f32 	[%r97], %f134;
	add.s32 	%r121, %r121, %r4;
	setp.lt.u32 	%p30, %r121, 2;
	@%p30 bra 	$L__BB0_44;
$L__BB0_45:
	setp.ne.s32 	%p31, %r3, 0;
	bar.sync 	0;
	@%p31 bra 	$L__BB0_47;
	ld.shared.f32 	%f135, [%r7+4];
	ld.shared.f32 	%f136, [%r7];
	add.f32 	%f137, %f135, %f136;
	st.shared.f32 	[%r7], %f137;
	add.s32 	%r98, %r105, %r5;
	mul.wide.u32 	%rd21, %r98, 4;
	add.s64 	%rd22, %rd3, %rd21;
	st.global.f32 	[%rd22], %f137;
$L__BB0_47:
	add.s32 	%r105, %r105, %r6;
	setp.lt.s32 	%p32, %r105, %r55;
	add.s32 	%r104, %r104, 1;
	@%p32 bra 	$L__BB0_2;
$L__BB0_48:
	mov.u32 	%r99, %tid.x;
	mov.u32 	%r100, %tid.y;
	or.b32  	%r101, %r99, %r100;
	or.b32  	%r102, %r101, %r1;
	setp.ne.s32 	%p33, %r102, 0;
	@%p33 bra 	$L__BB0_50;
	mov.b32 	%r103, 1065353216;
	st.global.u32 	[%rd3], %r103;
$L__BB0_50:
	ret;

}
	// .globl	_Z17check_correctnessPfi
.visible .entry _Z17check_correctnessPfi(
	.param .u64 .ptr .align 1 _Z17check_correctnessPfi_param_0,
	.param .u32 _Z17check_correctnessPfi_param_1
)
{
	.local .align 8 .b8 	__local_depot1[24];
	.reg .b64 	%SP;
	.reg .b64 	%SPL;
	.reg .pred 	%p<6>;
	.reg .b32 	%r<8>;
	.reg .b32 	%f<4>;
	.reg .b64 	%rd<12>;
	.reg .b64 	%fd<4>;

	mov.u64 	%SPL, __local_depot1;
	cvta.local.u64 	%SP, %SPL;
	ld.param.u64 	%rd4, [_Z17check_correctnessPfi_param_0];
	ld.param.u32 	%r2, [_Z17check_correctnessPfi_param_1];
	mov.u32 	%r3, %tid.x;
	mov.u32 	%r4, %ctaid.x;
	mov.u32 	%r5, %ntid.x;
	mad.lo.s32 	%r1, %r4, %r5, %r3;
	setp.ge.s32 	%p1, %r1, %r2;
	@%p1 bra 	$L__BB1_5;
	cvta.to.global.u64 	%rd5, %rd4;
	mul.wide.s32 	%rd6, %r1, 4;
	add.s64 	%rd1, %rd5, %rd6;
	ld.global.f32 	%f1, [%rd1];
	mul.wide.s32 	%rd2, %r2, 4;
	add.s64 	%rd3, %rd1, %rd2;
	ld.global.f32 	%f2, [%rd3];
	setp.eq.f32 	%p2, %f1, %f2;
	@%p2 bra 	$L__BB1_5;
	add.s64 	%rd7, %rd3, %rd2;
	ld.global.f32 	%f3, [%rd7];
	setp.eq.f32 	%p3, %f1, %f3;
	setp.eq.f32 	%p4, %f2, %f3;
	or.pred  	%p5, %p3, %p4;
	@%p5 bra 	$L__BB1_4;
	add.u64 	%rd8, %SP, 0;
	add.u64 	%rd9, %SPL, 0;
	cvt.f64.f32 	%fd1, %f1;
	cvt.f64.f32 	%fd2, %f2;
	cvt.f64.f32 	%fd3, %f3;
	st.local.f64 	[%rd9], %fd1;
	st.local.f64 	[%rd9+8], %fd2;
	st.local.f64 	[%rd9+16], %fd3;
	mov.u64 	%rd10, $str;
	cvta.global.u64 	%rd11, %rd10;
	{ // callseq 0, 0
	.param .b64 param0;
	st.param.b64 	[param0], %rd11;
	.param .b64 param1;
	st.param.b64 	[param1], %rd8;
	.param .b32 retval0;
	call.uni (retval0), 
	vprintf, 
	(
	param0, 
	param1
	);
	ld.param.b32 	%r6, [retval0];
	} // callseq 0
	bra.uni 	$L__BB1_5;
$L__BB1_4:
	st.global.f32 	[%rd1], %f3;
$L__BB1_5:
	ret;

}


// ===== COMPILED SASS (sm_100) =====

	.target	sm_100

	.elftype	@"ET_EXEC"


//--------------------- .note.nv.tkinfo           --------------------------
	.section	.note.nv.tkinfo,"",@"SHT_NOTE"
	.sectionflags	@"SHF_NOTE_NV_TKINFO"
	.tkinfo
        /*0018*/ 	.word	0x00000002
        /*0030*/ 	.string	""
        /*0030*/ 	.string	"ptxas"
        /*0030*/ 	.string	"Cuda compilation tools, release 13.0, V13.0.88"
        /*0030*/ 	.string	"Build cuda_13.0.r13.0/compiler.36424714_0"
        /*0030*/ 	.string	"-arch sm_100 -m 64 "



//--------------------- .note.nv.cuinfo           --------------------------
	.section	.note.nv.cuinfo,"",@"SHT_NOTE"
	.sectionflags	@"SHF_NOTE_NV_CUINFO"
        /*0018*/ 	.short	0x0002
        /*001a*/ 	.short	0x0064
        /*001c*/ 	.short	0x0082
	.zero		2


//--------------------- .nv.info                  --------------------------
	.section	.nv.info,"",@"SHT_CUDA_INFO"
	.align	4


	//----- nvinfo : EIATTR_REGCOUNT
	.align		4
        /*0000*/ 	.byte	0x04, 0x2f
        /*0002*/ 	.short	(.L_2 - .L_1)
	.align		4
.L_1:
        /*0004*/ 	.word	index@(_Z13scalarProdGPUPfS_S_ii)
        /*0008*/ 	.word	0x00000020


	//----- nvinfo : EIATTR_FRAME_SIZE
	.align		4
.L_2:
        /*000c*/ 	.byte	0x04, 0x11
        /*000e*/ 	.short	(.L_4 - .L_3)
	.align		4
.L_3:
        /*0010*/ 	.word	index@(_Z13scalarProdGPUPfS_S_ii)
        /*0014*/ 	.word	0x00000000


	//----- nvinfo : EIATTR_REGCOUNT
	.align		4
.L_4:
        /*0018*/ 	.byte	0x04, 0x2f
        /*001a*/ 	.short	(.L_6 - .L_5)
	.align		4
.L_5:
        /*001c*/ 	.word	index@(_Z17check_correctnessPfi)
        /*0020*/ 	.word	0x00000018


	//----- nvinfo : EIATTR_FRAME_SIZE
	.align		4
.L_6:
        /*0024*/ 	.byte	0x04, 0x11
        /*0026*/ 	.short	(.L_8 - .L_7)
	.align		4
.L_7:
        /*0028*/ 	.word	index@(_Z17check_correctnessPfi)
        /*002c*/ 	.word	0x00000018


	//----- nvinfo : EIATTR_MIN_STACK_SIZE
	.align		4
.L_8:
        /*0030*/ 	.byte	0x04, 0x12
        /*0032*/ 	.short	(.L_10 - .L_9)
	.align		4
.L_9:
        /*0034*/ 	.word	index@(_Z17check_correctnessPfi)
        /*0038*/ 	.word	0x00000018


	//----- nvinfo : EIATTR_MIN_STACK_SIZE
	.align		4
.L_10:
        /*003c*/ 	.byte	0x04, 0x12
        /*003e*/ 	.short	(.L_12 - .L_11)
	.align		4
.L_11:
        /*0040*/ 	.word	index@(_Z13scalarProdGPUPfS_S_ii)
        /*0044*/ 	.word	0x00000000
.L_12:


//--------------------- .nv.compat                --------------------------
	.section	.nv.compat,"",@"SHT_CUDA_COMPAT_INFO"
	.align	4
        /*0000*/ 	.byte	0x02, 0x09, 0x00, 0x00, 0x02, 0x02, 0x01, 0x00, 0x02, 0x05, 0x05, 0x00, 0x03, 0x07, 0x01, 0x01
        /*0010*/ 	.byte	0x02, 0x03, 0x00, 0x00, 0x02, 0x06, 0x01, 0x00, 0x04, 0x0b, 0x08, 0x00, 0x09, 0x00, 0x00, 0x00
        /*0020*/ 	.byte	0x00, 0x00, 0x00, 0x00


//--------------------- .nv.info._Z17check_correctnessPfi --------------------------
	.section	.nv.info._Z17check_correctnessPfi,"",@"SHT_CUDA_INFO"
	.sectionflags	@""
	.align	4


	//----- nvinfo : EIATTR_CUDA_API_VERSION
	.align		4
        /*0000*/ 	.byte	0x04, 0x37
        /*0002*/ 	.short	(.L_14 - .L_13)
.L_13:
        /*0004*/ 	.word	0x00000082


	//----- nvinfo : EIATTR_KPARAM_INFO
	.align		4
.L_14:
        /*0008*/ 	.byte	0x04, 0x17
        /*000a*/ 	.short	(.L_16 - .L_15)
.L_15:
        /*000c*/ 	.word	0x00000000
        /*0010*/ 	.short	0x0001
        /*0012*/ 	.short	0x0008
        /*0014*/ 	.byte	0x00, 0xf0, 0x11, 0x00


	//----- nvinfo : EIATTR_KPARAM_INFO
	.align		4
.L_16:
        /*0018*/ 	.byte	0x04, 0x17
        /*001a*/ 	.short	(.L_18 - .L_17)
.L_17:
        /*001c*/ 	.word	0x00000000
        /*0020*/ 	.short	0x0000
        /*0022*/ 	.short	0x0000
        /*0024*/ 	.byte	0x00, 0xf5, 0x21, 0x00


	//----- nvinfo : EIATTR_SPARSE_MMA_MASK
	.align		4
.L_18:
        /*0028*/ 	.byte	0x03, 0x50
        /*002a*/ 	.short	0x0000


	//----- nvinfo : EIATTR_MAXREG_COUNT
	.align		4
        /*002c*/ 	.byte	0x03, 0x1b
        /*002e*/ 	.short	0x00ff


	//----- nvinfo : EIATTR_EXTERNS
	.align		4
        /*0030*/ 	.byte	0x04, 0x0f
        /*0032*/ 	.short	(.L_20 - .L_19)


	//   ....[0]....
	.align		4
.L_19:
        /*0034*/ 	.word	index@(vprintf)


	//----- nvinfo : EIATTR_MERCURY_ISA_VERSION
	.align		4
.L_20:
        /*0038*/ 	.byte	0x03, 0x5f
        /*003a*/ 	.short	0x0101


	//----- nvinfo : EIATTR_VRC_CTA_INIT_COUNT
	.align		4
        /*003c*/ 	.byte	0x02, 0x4a
	.zero		1
	.zero		1


	//----- nvinfo : EIATTR_SYSCALL_OFFSETS
	.align		4
        /*0040*/ 	.byte	0x04, 0x46
        /*0042*/ 	.short	(.L_22 - .L_21)


	//   ....[0]....
.L_21:
        /*0044*/ 	.word	0x00000260


	//----- nvinfo : EIATTR_EXIT_INSTR_OFFSETS
	.align		4
.L_22:
        /*0048*/ 	.byte	0x04, 0x1c
        /*004a*/ 	.short	(.L_24 - .L_23)


	//   ....[0]....
.L_23:
        /*004c*/ 	.word	0x000000c0


	//   ....[1]....
        /*0050*/ 	.word	0x00000140


	//   ....[2]....
        /*0054*/ 	.word	0x00000270


	//   ....[3]....
        /*0058*/ 	.word	0x00000290


	//----- nvinfo : EIATTR_CRS_STACK_SIZE
	.align		4
.L_24:
        /*005c*/ 	.byte	0x04, 0x1e
        /*005e*/ 	.short	(.L_26 - .L_25)
.L_25:
        /*0060*/ 	.word	0x00000000


	//----- nvinfo : EIATTR_CBANK_PARAM_SIZE
	.align		4
.L_26:
        /*0064*/ 	.byte	0x03, 0x19
        /*0066*/ 	.short	0x000c


	//----- nvinfo : EIATTR_PARAM_CBANK
	.align		4
        /*0068*/ 	.byte	0x04, 0x0a
        /*006a*/ 	.short	(.L_28 - .L_27)
	.align		4
.L_27:
        /*006c*/ 	.word	index@(.nv.constant0._Z17check_correctnessPfi)
        /*0070*/ 	.short	0x0380
        /*0072*/ 	.short	0x000c


	//----- nvinfo : EIATTR_SW_WAR
	.align		4
.L_28:
        /*0074*/ 	.byte	0x04, 0x36
        /*0076*/ 	.short	(.L_30 - .L_29)
.L_29:
        /*0078*/ 	.word	0x00000008
.L_30:


//--------------------- .nv.info._Z13scalarProdGPUPfS_S_ii --------------------------
	.section	.nv.info._Z13scalarProdGPUPfS_S_ii,"",@"SHT_CUDA_INFO"
	.sectionflags	@""
	.align	4


	//----- nvinfo : EIATTR_CUDA_API_VERSION
	.align		4
        /*0000*/ 	.byte	0x04, 0x37
        /*0002*/ 	.short	(.L_32 - .L_31)
.L_31:
        /*0004*/ 	.word	0x00000082


	//----- nvinfo : EIATTR_KPARAM_INFO
	.align		4
.L_32:
        /*0008*/ 	.byte	0x04, 0x17
        /*000a*/ 	.short	(.L_34 - .L_33)
.L_33:
        /*000c*/ 	.word	0x00000000
        /*0010*/ 	.short	0x0004
        /*0012*/ 	.short	0x001c
        /*0014*/ 	.byte	0x00, 0xf0, 0x11, 0x00


	//----- nvinfo : EIATTR_KPARAM_INFO
	.align		4
.L_34:
        /*0018*/ 	.byte	0x04, 0x17
        /*001a*/ 	.short	(.L_36 - .L_35)
.L_35:
        /*001c*/ 	.word	0x00000000
        /*0020*/ 	.short	0x0003
        /*0022*/ 	.short	0x0018
        /*0024*/ 	.byte	0x00, 0xf0, 0x11, 0x00


	//----- nvinfo : EIATTR_KPARAM_INFO
	.align		4
.L_36:
        /*0028*/ 	.byte	0x04, 0x17
        /*002a*/ 	.short	(.L_38 - .L_37)
.L_37:
        /*002c*/ 	.word	0x00000000
        /*0030*/ 	.short	0x0002
        /*0032*/ 	.short	0x0010
        /*0034*/ 	.byte	0x00, 0xf5, 0x21, 0x00


	//----- nvinfo : EIATTR_KPARAM_INFO
	.align		4
.L_38:
        /*0038*/ 	.byte	0x04, 0x17
        /*003a*/ 	.short	(.L_40 - .L_39)
.L_39:
        /*003c*/ 	.word	0x00000000
        /*0040*/ 	.short	0x0001
        /*0042*/ 	.short	0x0008
        /*0044*/ 	.byte	0x00, 0xf5, 0x21, 0x00


	//----- nvinfo : EIATTR_KPARAM_INFO
	.align		4
.L_40:
        /*0048*/ 	.byte	0x04, 0x17
        /*004a*/ 	.short	(.L_42 - .L_41)
.L_41:
        /*004c*/ 	.word	0x00000000
        /*0050*/ 	.short	0x0000
        /*0052*/ 	.short	0x0000
        /*0054*/ 	.byte	0x00, 0xf5, 0x21, 0x00


	//----- nvinfo : EIATTR_SPARSE_MMA_MASK
	.align		4
.L_42:
        /*0058*/ 	.byte	0x03, 0x50
        /*005a*/ 	.short	0x0000


	//----- nvinfo : EIATTR_MAXREG_COUNT
	.align		4
        /*005c*/ 	.byte	0x03, 0x1b
        /*005e*/ 	.short	0x00ff


	//----- nvinfo : EIATTR_NUM_BARRIERS
	.align		4
        /*0060*/ 	.byte	0x02, 0x4c
        /*0062*/ 	.byte	0x01
	.zero		1


	//----- nvinfo : EIATTR_MERCURY_ISA_VERSION
	.align		4
        /*0064*/ 	.byte	0x03, 0x5f
        /*0066*/ 	.short	0x0101


	//----- nvinfo : EIATTR_VRC_CTA_INIT_COUNT
	.align		4
        /*0068*/ 	.byte	0x02, 0x4a
	.zero		1
	.zero		1


	//----- nvinfo : EIATTR_EXIT_INSTR_OFFSETS
	.align		4
        /*006c*/ 	.byte	0x04, 0x1c
        /*006e*/ 	.short	(.L_44 - .L_43)


	//   ....[0]....
.L_43:
        /*0070*/ 	.word	0x00001590


	//   ....[1]....
        /*0074*/ 	.word	0x000015d0


	//----- nvinfo : EIATTR_CRS_STACK_SIZE
	.align		4
.L_44:
        /*0078*/ 	.byte	0x04, 0x1e
        /*007a*/ 	.short	(.L_46 - .L_45)
.L_45:
        /*007c*/ 	.word	0x00000000


	//----- nvinfo : EIATTR_CBANK_PARAM_SIZE
	.align		4
.L_46:
        /*0080*/ 	.byte	0x03, 0x19
        /*0082*/ 	.short	0x0020


	//----- nvinfo : EIATTR_PARAM_CBANK
	.align		4
        /*0084*/ 	.byte	0x04, 0x0a
        /*0086*/ 	.short	(.L_48 - .L_47)
	.align		4
.L_47:
        /*0088*/ 	.word	index@(.nv.constant0._Z13scalarProdGPUPfS_S_ii)
        /*008c*/ 	.short	0x0380
        /*008e*/ 	.short	0x0020


	//----- nvinfo : EIATTR_SW_WAR
	.align		4
.L_48:
        /*0090*/ 	.byte	0x04, 0x36
        /*0092*/ 	.short	(.L_50 - .L_49)
.L_49:
        /*0094*/ 	.word	0x00000008
.L_50:


//--------------------- .nv.callgraph             --------------------------
	.section	.nv.callgraph,"",@"SHT_CUDA_CALLGRAPH"
	.align	4
	.sectionentsize	8
	.align		4
        /*0000*/ 	.word	0x00000000
	.align		4
        /*0004*/ 	.word	0xffffffff
	.align		4
        /*0008*/ 	.word	index@(_Z17check_correctnessPfi)
	.align		4
        /*000c*/ 	.word	index@(vprintf)
	.align		4
        /*0010*/ 	.word	0x00000000
	.align		4
        /*0014*/ 	.word	0xfffffffe
	.align		4
        /*0018*/ 	.word	0x00000000
	.align		4
        /*001c*/ 	.word	0xfffffffd
	.align		4
        /*0020*/ 	.word	0x00000000
	.align		4
        /*0024*/ 	.word	0xfffffffc


//--------------------- .nv.constant4             --------------------------
	.section	.nv.constant4,"a",@progbits
	.align	8
	.align		8
.nv.constant4:
        /*0000*/ 	.dword	vprintf
	.align		8
        /*0008*/ 	.dword	$str


//--------------------- .text._Z17check_correctnessPfi --------------------------
	.section	.text._Z17check_correctnessPfi,"ax",@progbits
	.align	128
        .global         _Z17check_correctnessPfi
        .type           _Z17check_correctnessPfi,@function
        .size           _Z17check_correctnessPfi,(.L_x_44 - _Z17check_correctnessPfi)
        .other          _Z17check_correctnessPfi,@"STO_CUDA_ENTRY STV_DEFAULT"
_Z17check_correctnessPfi:
.text._Z17check_correctnessPfi:
[----:B------:R-:W0:Y:S01]  /*0000*/  LDC R1, c[0x0][0x37c] ;  /* 0x0000df00ff017b82 */ /* 0x000e220000000800 */
[----:B------:R-:W1:Y:S01]  /*0010*/  S2R R3, SR_TID.X ;  /* 0x0000000000037919 */ /* 0x000e620000002100 */
[----:B------:R-:W2:Y:S06]  /*0020*/  LDCU UR5, c[0x0][0x2fc] ;  /* 0x00005f80ff0577ac */ /* 0x000eac0008000800 */
[----:B------:R-:W1:Y:S01]  /*0030*/  S2UR UR6, SR_CTAID.X ;  /* 0x00000000000679c3 */ /* 0x000e620000002500 */
[----:B0-----:R-:W-:Y:S01]  /*0040*/  VIADD R1, R1, 0xffffffe8 ;  /* 0xffffffe801017836 */ /* 0x001fe20000000000 */
[----:B------:R-:W0:Y:S06]  /*0050*/  LDCU UR4, c[0x0][0x2f8] ;  /* 0x00005f00ff0477ac */ /* 0x000e2c0008000800 */
[----:B------:R-:W1:Y:S08]  /*0060*/  LDC R0, c[0x0][0x360] ;  /* 0x0000d800ff007b82 */ /* 0x000e700000000800 */
[----:B------:R-:W3:Y:S01]  /*0070*/  LDC R11, c[0x0][0x388] ;  /* 0x0000e200ff0b7b82 */ /* 0x000ee20000000800 */
[----:B0-----:R-:W-:-:S05]  /*0080*/  IADD3 R6, P1, PT, R1, UR4, RZ ;  /* 0x0000000401067c10 */ /* 0x001fca000ff3e0ff */
[----:B--2---:R-:W-:Y:S02]  /*0090*/  IMAD.X R7, RZ, RZ, UR5, P1 ;  /* 0x00000005ff077e24 */ /* 0x004fe400088e06ff */
[----:B-1----:R-:W-:-:S05]  /*00a0*/  IMAD R3, R0, UR6, R3 ;  /* 0x0000000600037c24 */ /* 0x002fca000f8e0203 */
[----:B---3--:R-:W-:-:S13]  /*00b0*/  ISETP.GE.AND P0, PT, R3, R11, PT ;  /* 0x0000000b0300720c */ /* 0x008fda0003f06270 */
[----:B------:R-:W-:Y:S05]  /*00c0*/  @P0 EXIT ;  /* 0x000000000000094d */ /* 0x000fea0003800000 */
[----:B------:R-:W0:Y:S01]  /*00d0*/  LDC.64 R4, c[0x0][0x380] ;  /* 0x0000e000ff047b82 */ /* 0x000e220000000a00 */
[----:B------:R-:W1:Y:S01]  /*00e0*/  LDCU.64 UR36, c[0x0][0x358] ;  /* 0x00006b00ff2477ac */ /* 0x000e620008000a00 */
[----:B0-----:R-:W-:-:S05]  /*00f0*/  IMAD.WIDE R4, R3, 0x4, R4 ;  /* 0x0000000403047825 */ /* 0x001fca00078e0204 */
[----:B-1----:R-:W2:Y:S01]  /*0100*/  LDG.E R0, desc[UR36][R4.64] ;  /* 0x0000002404007981 */ /* 0x002ea2000c1e1900 */
[----:B------:R-:W-:-:S05]  /*0110*/  IMAD.WIDE R8, R11, 0x4, R4 ;  /* 0x000000040b087825 */ /* 0x000fca00078e0204 */
[----:B------:R-:W2:Y:S02]  /*0120*/  LDG.E R3, desc[UR36][R8.64] ;  /* 0x0000002408037981 */ /* 0x000ea4000c1e1900 */
[----:B--2---:R-:W-:-:S13]  /*0130*/  FSETP.NEU.AND P0, PT, R0, R3, PT ;  /* 0x000000030000720b */ /* 0x004fda0003f0d000 */
[----:B------:R-:W-:Y:S05]  /*0140*/  @!P0 EXIT ;  /* 0x000000000000894d */ /* 0x000fea0003800000 */
[----:B------:R-:W-:-:S05]  /*0150*/  IMAD.WIDE R8, R11, 0x4, R8 ;  /* 0x000000040b087825 */ /* 0x000fca00078e0208 */
[----:B------:R-:W2:Y:S02]  /*0160*/  LDG.E R2, desc[UR36][R8.64] ;  /* 0x0000002408027981 */ /* 0x000ea4000c1e1900 */
[----:B--2---:R-:W-:-:S04]  /*0170*/  FSETP.NEU.AND P0, PT, R3, R2, PT ;  /* 0x000000020300720b */ /* 0x004fc80003f0d000 */
[----:B------:R-:W-:-:S13]  /*0180*/  FSETP.EQ.OR P0, PT, R0, R2, !P0 ;  /* 0x000000020000720b */ /* 0x000fda0004702400 */
[----:B------:R-:W-:Y:S05]  /*0190*/  @P0 BRA `(.L_x_0) ;  /* 0x0000000000380947 */ /* 0x000fea0003800000 */
[----:B------:R-:W0:Y:S01]  /*01a0*/  F2F.F64.F32 R8, R0 ;  /* 0x0000000000087310 */ /* 0x000e220000201800 */
[----:B------:R-:W-:Y:S01]  /*01b0*/  MOV R14, 0x0 ;  /* 0x00000000000e7802 */ /* 0x000fe20000000f00 */
[----:B------:R-:W1:Y:S05]  /*01c0*/  LDCU.64 UR4, c[0x4][0x8] ;  /* 0x01000100ff0477ac */ /* 0x000e6a0008000a00 */
[----:B------:R-:W2:Y:S01]  /*01d0*/  LDC.64 R14, c[0x4][R14] ;  /* 0x010000000e0e7b82 */ /* 0x000ea20000000a00 */
[----:B------:R-:W3:Y:S01]  /*01e0*/  F2F.F64.F32 R10, R3 ;  /* 0x00000003000a7310 */ /* 0x000ee20000201800 */
[----:B0-----:R0:W-:Y:S07]  /*01f0*/  STL.64 [R1], R8 ;  /* 0x0000000801007387 */ /* 0x0011ee0000100a00 */
[----:B------:R-:W4:Y:S01]  /*0200*/  F2F.F64.F32 R12, R2 ;  /* 0x00000002000c7310 */ /* 0x000f220000201800 */
[----:B-1----:R-:W-:Y:S01]  /*0210*/  MOV R4, UR4 ;  /* 0x0000000400047c02 */ /* 0x002fe20008000f00 */
[----:B------:R-:W-:Y:S01]  /*0220*/  IMAD.U32 R5, RZ, RZ, UR5 ;  /* 0x00000005ff057e24 */ /* 0x000fe2000f8e00ff */
[----:B---3--:R0:W-:Y:S04]  /*0230*/  STL.64 [R1+0x8], R10 ;  /* 0x0000080a01007387 */ /* 0x0081e80000100a00 */
[----:B----4-:R0:W-:Y:S02]  /*0240*/  STL.64 [R1+0x10], R12 ;  /* 0x0000100c01007387 */ /* 0x0101e40000100a00 */
[----:B------:R-:W-:-:S07]  /*0250*/  LEPC R20, `(.L_x_1) ;  /* 0x000000001014794e */ /* 0x000fce0000000000 */
[----:B0-2---:R-:W-:Y:S05]  /*0260*/  CALL.ABS.NOINC R14 ;  /* 0x000000000e007343 */ /* 0x005fea0003c00000 */
.L_x_1:
[----:B------:R-:W-:Y:S05]  /*0270*/  EXIT ;  /* 0x000000000000794d */ /* 0x000fea0003800000 */
.L_x_0:
[----:B------:R-:W-:Y:S01]  /*0280*/  STG.E desc[UR36][R4.64], R2 ;  /* 0x0000000204007986 */ /* 0x000fe2000c101924 */
[----:B------:R-:W-:Y:S05]  /*0290*/  EXIT ;  /* 0x000000000000794d */ /* 0x000fea0003800000 */
.L_x_2:
[----:B------:R-:W-:-:S00]  /*02a0*/  BRA `(.L_x_2) ;  /* 0xfffffffc00fc7947 */ /* 0x000fc0000383ffff */
[----:B------:R-:W-:-:S00]  /*02b0*/  NOP ;  /* 0x0000000000007918 */ /* 0x000fc00000000000 */
        /* <DEDUP_REMOVED lines=12> */
.L_x_44:


//--------------------- .text._Z13scalarProdGPUPfS_S_ii --------------------------
	.section	.text._Z13scalarProdGPUPfS_S_ii,"ax",@progbits
	.align	128
        .global         _Z13scalarProdGPUPfS_S_ii
        .type           _Z13scalarProdGPUPfS_S_ii,@function
        .size           _Z13scalarProdGPUPfS_S_ii,(.L_x_45 - _Z13scalarProdGPUPfS_S_ii)
        .other          _Z13scalarProdGPUPfS_S_ii,@"STO_CUDA_ENTRY STV_DEFAULT"
_Z13scalarProdGPUPfS_S_ii:
.text._Z13scalarProdGPUPfS_S_ii:
[----:B------:R-:W-:Y:S08]  /*0000*/  LDC R1, c[0x0][0x37c] ;  /* 0x0000df00ff017b82 */ /* 0x000ff00000000800 */
[----:B------:R-:W0:Y:S01]  /*0010*/  S2UR UR16, SR_CTAID.X ;  /* 0x00000000001079c3 */ /* 0x000e220000002500 */
[----:B------:R-:W0:Y:S01]  /*0020*/  LDCU UR4, c[0x0][0x398] ;  /* 0x00007300ff0477ac */ /* 0x000e220008000800 */
[----:B------:R-:W1:Y:S01]  /*0030*/  LDCU.64 UR14, c[0x0][0x358] ;  /* 0x00006b00ff0e77ac */ /* 0x000e620008000a00 */
[----:B0-----:R-:W-:-:S09]  /*0040*/  UISETP.GE.AND UP0, UPT, UR16, UR4, UPT ;  /* 0x000000041000728c */ /* 0x001fd2000bf06270 */
[----:B-1----:R-:W-:Y:S05]  /*0050*/  BRA.U UP0, `(.L_x_3) ;  /* 0x0000001500407547 */ /* 0x002fea000b800000 */
[----:B------:R-:W0:Y:S01]  /*0060*/  S2R R0, SR_TID.Y ;  /* 0x0000000000007919 */ /* 0x000e220000002200 */
[----:B------:R-:W1:Y:S01]  /*0070*/  S2UR UR6, SR_CgaCtaId ;  /* 0x00000000000679c3 */ /* 0x000e620000008800 */
[----:B------:R-:W2:Y:S01]  /*0080*/  LDCU UR17, c[0x0][0x360] ;  /* 0x00006c00ff1177ac */ /* 0x000ea20008000800 */
[----:B------:R-:W-:Y:S01]  /*0090*/  HFMA2 R4, -RZ, RZ, 0, 0 ;  /* 0x00000000ff047431 */ /* 0x000fe200000001ff */
[----:B------:R-:W3:Y:S01]  /*00a0*/  S2R R2, SR_TID.X ;  /* 0x0000000000027919 */ /* 0x000ee20000002100 */
[----:B------:R-:W-:Y:S01]  /*00b0*/  IMAD.U32 R5, RZ, RZ, UR16 ;  /* 0x00000010ff057e24 */ /* 0x000fe2000f8e00ff */
[----:B------:R-:W4:Y:S03]  /*00c0*/  LDCU.64 UR10, c[0x0][0x388] ;  /* 0x00007100ff0a77ac */ /* 0x000f260008000a00 */
[----:B------:R-:W2:Y:S01]  /*00d0*/  LDC R3, c[0x0][0x370] ;  /* 0x0000dc00ff037b82 */ /* 0x000ea20000000800 */
[----:B------:R-:W5:Y:S01]  /*00e0*/  LDCU.64 UR12, c[0x0][0x390] ;  /* 0x00007200ff0c77ac */ /* 0x000f620008000a00 */
[----:B------:R-:W0:Y:S01]  /*00f0*/  LDCU UR4, c[0x0][0x39c] ;  /* 0x00007380ff0477ac */ /* 0x000e220008000800 */
[----:B------:R-:W-:Y:S01]  /*0100*/  UMOV UR5, 0x400 ;  /* 0x0000040000057882 */ /* 0x000fe20000000000 */
[----:B----4-:R-:W-:-:S02]  /*0110*/  UIADD3 UR9, UP0, UPT, UR10, 0x8000, URZ ;  /* 0x000080000a097890 */ /* 0x010fc4000ff1e0ff */
[----:B-1----:R-:W-:Y:S02]  /*0120*/  ULEA UR5, UR6, UR5, 0x18 ;  /* 0x0000000506057291 */ /* 0x002fe4000f8ec0ff */
[----:B-----5:R-:W-:Y:S02]  /*0130*/  UIADD3 UR7, UP1, UPT, UR12, 0x8000, URZ ;  /* 0x000080000c077890 */ /* 0x020fe4000ff3e0ff */
[----:B------:R-:W-:Y:S02]  /*0140*/  UIADD3.X UR10, UPT, UPT, URZ, UR11, URZ, UP0, !UPT ;  /* 0x0000000bff0a7290 */ /* 0x000fe400087fe4ff */
[----:B0-----:R-:W-:Y:S01]  /*0150*/  USHF.L.U32 UR4, UR4, 0x8, URZ ;  /* 0x0000000804047899 */ /* 0x001fe200080006ff */
[----:B------:R-:W-:Y:S01]  /*0160*/  LEA R6, R0, UR5, 0xc ;  /* 0x0000000500067c11 */ /* 0x000fe2000f8e60ff */
[----:B------:R-:W-:Y:S02]  /*0170*/  UIADD3.X UR8, UPT, UPT, URZ, UR13, URZ, UP1, !UPT ;  /* 0x0000000dff087290 */ /* 0x000fe40008ffe4ff */
[----:B---3--:R-:W-:-:S12]  /*0180*/  USHF.R.S32.HI UR4, URZ, 0x8, UR4 ;  /* 0x00000008ff047899 */ /* 0x008fd80008011404 */
.L_x_42:
[----:B--2---:R-:W-:Y:S01]  /*0190*/  IMAD R7, R3, R4, UR16 ;  /* 0x0000001003077e24 */ /* 0x004fe2000f8e0204 */
[----:B------:R-:W0:Y:S01]  /*01a0*/  LDCU UR5, c[0x0][0x39c] ;  /* 0x00007380ff0577ac */ /* 0x000e220008000800 */
[----:B------:R-:W-:Y:S01]  /*01b0*/  BSSY.RECONVERGENT B1, `(.L_x_4) ;  /* 0x00000ae000017945 */ /* 0x000fe20003800200 */
[----:B------:R-:W-:Y:S01]  /*01c0*/  IMAD.MOV.U32 R8, RZ, RZ, RZ ;  /* 0x000000ffff087224 */ /* 0x000fe200078e00ff */
[----:B------:R-:W-:Y:S02]  /*01d0*/  MOV R9, R2 ;  /* 0x0000000200097202 */ /* 0x000fe40000000f00 */
[----:B------:R-:W-:-:S04]  /*01e0*/  SHF.L.U32 R7, R7, 0x8, RZ ;  /* 0x0000000807077819 */ /* 0x000fc800000006ff */
[----:B------:R-:W-:-:S05]  /*01f0*/  SHF.R.S32.HI R7, RZ, 0x8, R7 ;  /* 0x00000008ff077819 */ /* 0x000fca0000011407 */
[----:B------:R-:W-:-:S04]  /*0200*/  IMAD R7, R7, UR4, RZ ;  /* 0x0000000407077c24 */ /* 0x000fc8000f8e02ff */
[----:B0-----:R-:W-:Y:S01]  /*0210*/  VIADD R10, R7, UR5 ;  /* 0x00000005070a7c36 */ /* 0x001fe20008000000 */
[----:B------:R-:W-:-:S07]  /*0220*/  IADD3 R11, PT, PT, R2, 0x400, R7 ;  /* 0x00000400020b7810 */ /* 0x000fce0007ffe007 */
.L_x_14:
[----:B------:R-:W0:Y:S01]  /*0230*/  LDCU UR5, c[0x0][0x39c] ;  /* 0x00007380ff0577ac */ /* 0x000e220008000800 */
[----:B------:R-:W-:Y:S01]  /*0240*/  BSSY.RECONVERGENT B0, `(.L_x_5) ;  /* 0x000009e000007945 */ /* 0x000fe20003800200 */
[----:B------:R-:W-:Y:S02]  /*0250*/  MOV R18, RZ ;  /* 0x000000ff00127202 */ /* 0x000fe40000000f00 */
[----:B0-----:R-:W-:-:S13]  /*0260*/  ISETP.GE.AND P0, PT, R9, UR5, PT ;  /* 0x0000000509007c0c */ /* 0x001fda000bf06270 */
[----:B------:R-:W-:Y:S05]  /*0270*/  @P0 BRA `(.L_x_6) ;  /* 0x0000000800680947 */ /* 0x000fea0003800000 */
[C---:B------:R-:W-:Y:S01]  /*0280*/  IMAD R13, R8.reuse, UR17, R11 ;  /* 0x00000011080d7c24 */ /* 0x040fe2000f8e020b */
[----:B------:R-:W-:Y:S01]  /*0290*/  LOP3.LUT R14, RZ, R2, RZ, 0x33, !PT ;  /* 0x00000002ff0e7212 */ /* 0x000fe200078e33ff */
[----:B------:R-:W-:Y:S01]  /*02a0*/  IMAD R17, R8, UR17, R7 ;  /* 0x0000001108117c24 */ /* 0x000fe2000f8e0207 */
[----:B------:R-:W-:Y:S01]  /*02b0*/  BSSY.RECONVERGENT B2, `(.L_x_7) ;  /* 0x0000049000027945 */ /* 0x000fe20003800200 */
[----:B------:R-:W-:Y:S01]  /*02c0*/  IMAD.MOV.U32 R18, RZ, RZ, RZ ;  /* 0x000000ffff127224 */ /* 0x000fe200078e00ff */
[----:B------:R-:W-:-:S04]  /*02d0*/  VIMNMX R15, PT, PT, R10, R13, !PT ;  /* 0x0000000d0a0f7248 */ /* 0x000fc80007fe0100 */
[----:B------:R-:W-:-:S04]  /*02e0*/  IADD3 R13, PT, PT, R15, R14, -R17 ;  /* 0x0000000e0f0d7210 */ /* 0x000fc80007ffe811 */
[C---:B------:R-:W-:Y:S02]  /*02f0*/  ISETP.GE.U32.AND P0, PT, R13.reuse, 0x3c00, PT ;  /* 0x00003c000d00780c */ /* 0x040fe40003f06070 */
[----:B------:R-:W-:Y:S02]  /*0300*/  LEA.HI R12, R13, 0x1, RZ, 0x16 ;  /* 0x000000010d0c7811 */ /* 0x000fe400078fb0ff */
[----:B------:R-:W-:Y:S02]  /*0310*/  IADD3 R13, PT, PT, R17, R2, RZ ;  /* 0x00000002110d7210 */ /* 0x000fe40007ffe0ff */
[----:B------:R-:W-:-:S04]  /*0320*/  LOP3.LUT R22, R12, 0xf, RZ, 0xc0, !PT ;  /* 0x0000000f0c167812 */ /* 0x000fc800078ec0ff */
[----:B------:R-:W-:-:S03]  /*0330*/  ISETP.NE.AND P1, PT, R22, RZ, PT ;  /* 0x000000ff1600720c */ /* 0x000fc60003f25270 */
[----:B------:R-:W-:Y:S10]  /*0340*/  @!P0 BRA `(.L_x_8) ;  /* 0x0000000000fc8947 */ /* 0x000ff40003800000 */
[----:B------:R-:W-:Y:S01]  /*0350*/  IADD3 R14, PT, PT, -R17, R14, R15 ;  /* 0x0000000e110e7210 */ /* 0x000fe20007ffe10f */
[----:B------:R-:W-:-:S03]  /*0360*/  IMAD.MOV.U32 R18, RZ, RZ, RZ ;  /* 0x000000ffff127224 */ /* 0x000fc600078e00ff */
[----:B------:R-:W-:-:S04]  /*0370*/  LEA.HI R14, R14, 0x1, RZ, 0x16 ;  /* 0x000000010e0e7811 */ /* 0x000fc800078fb0ff */
[----:B------:R-:W-:-:S04]  /*0380*/  LOP3.LUT R14, R14, 0x7ffff0, RZ, 0xc0, !PT ;  /* 0x007ffff00e0e7812 */ /* 0x000fc800078ec0ff */
[----:B------:R-:W-:-:S07]  /*0390*/  IADD3 R19, PT, PT, -R14, RZ, RZ ;  /* 0x000000ff0e137210 */ /* 0x000fce0007ffe1ff */
.L_x_9:
[----:B------:R-:W-:Y:S01]  /*03a0*/  MOV R17, UR10 ;  /* 0x0000000a00117c02 */ /* 0x000fe20008000f00 */
[----:B------:R-:W-:Y:S01]  /*03b0*/  IMAD.U32 R16, RZ, RZ, UR9 ;  /* 0x00000009ff107e24 */ /* 0x000fe2000f8e00ff */
[----:B------:R-:W-:Y:S01]  /*03c0*/  MOV R15, UR8 ;  /* 0x00000008000f7c02 */ /* 0x000fe20008000f00 */
[----:B------:R-:W-:Y:S02]  /*03d0*/  IMAD.U32 R14, RZ, RZ, UR7 ;  /* 0x00000007ff0e7e24 */ /* 0x000fe4000f8e00ff */
[----:B------:R-:W-:-:S04]  /*03e0*/  IMAD.WIDE R16, R13, 0x4, R16 ;  /* 0x000000040d107825 */ /* 0x000fc800078e0210 */
[----:B------:R-:W-:Y:S01]  /*03f0*/  IMAD.WIDE R14, R13, 0x4, R14 ;  /* 0x000000040d0e7825 */ /* 0x000fe200078e020e */
[----:B------:R-:W2:Y:S04]  /*0400*/  LDG.E R23, desc[UR14][R16.64+-0x8000] ;  /* 0xff80000e10177981 */ /* 0x000ea8000c1e1900 */
[----:B------:R-:W2:Y:S04]  /*0410*/  LDG.E R24, desc[UR14][R14.64+-0x8000] ;  /* 0xff80000e0e187981 */ /* 0x000ea8000c1e1900 */
[----:B------:R-:W3:Y:S04]  /*0420*/  LDG.E R26, desc[UR14][R16.64+-0x7000] ;  /* 0xff90000e101a7981 */ /* 0x000ee8000c1e1900 */
[----:B------:R-:W3:Y:S04]  /*0430*/  LDG.E R25, desc[UR14][R14.64+-0x7000] ;  /* 0xff90000e0e197981 */ /* 0x000ee8000c1e1900 */
[----:B------:R-:W4:Y:S04]  /*0440*/  LDG.E R20, desc[UR14][R16.64+-0x6000] ;  /* 0xffa0000e10147981 */ /* 0x000f28000c1e1900 */
[----:B------:R-:W4:Y:S04]  /*0450*/  LDG.E R21, desc[UR14][R14.64+-0x6000] ;  /* 0xffa0000e0e157981 */ /* 0x000f28000c1e1900 */
[----:B------:R-:W5:Y:S04]  /*0460*/  LDG.E R27, desc[UR14][R16.64+0x2000] ;  /* 0x0020000e101b7981 */ /* 0x000f68000c1e1900 */
[----:B------:R-:W5:Y:S01]  /*0470*/  LDG.E R29, desc[UR14][R16.64+0x7000] ;  /* 0x0070000e101d7981 */ /* 0x000f62000c1e1900 */
[----:B--2---:R-:W-:-:S03]  /*0480*/  FFMA R23, R23, R24, R18 ;  /* 0x0000001817177223 */ /* 0x004fc60000000012 */
[----:B------:R-:W2:Y:S04]  /*0490*/  LDG.E R24, desc[UR14][R14.64+-0x5000] ;  /* 0xffb0000e0e187981 */ /* 0x000ea8000c1e1900 */
[----:B------:R-:W5:Y:S01]  /*04a0*/  LDG.E R18, desc[UR14][R16.64+-0x3000] ;  /* 0xffd0000e10127981 */ /* 0x000f62000c1e1900 */
[----:B---3--:R-:W-:-:S03]  /*04b0*/  FFMA R23, R26, R25, R23 ;  /* 0x000000191a177223 */ /* 0x008fc60000000017 */
[----:B------:R-:W2:Y:S04]  /*04c0*/  LDG.E R25, desc[UR14][R16.64+-0x5000] ;  /* 0xffb0000e10197981 */ /* 0x000ea8000c1e1900 */
[----:B------:R-:W3:Y:S01]  /*04d0*/  LDG.E R26, desc[UR14][R14.64+-0x4000] ;  /* 0xffc0000e0e1a7981 */ /* 0x000ee2000c1e1900 */
[----:B----4-:R-:W-:-:S03]  /*04e0*/  FFMA R20, R20, R21, R23 ;  /* 0x0000001514147223 */ /* 0x010fc60000000017 */
[----:B------:R-:W3:Y:S04]  /*04f0*/  LDG.E R23, desc[UR14][R16.64+-0x4000] ;  /* 0xffc0000e10177981 */ /* 0x000ee8000c1e1900 */
[----:B------:R-:W5:Y:S01]  /*0500*/  LDG.E R21, desc[UR14][R14.64+-0x3000] ;  /* 0xffd0000e0e157981 */ /* 0x000f62000c1e1900 */
[----:B--2---:R-:W-:-:S03]  /*0510*/  FFMA R20, R25, R24, R20 ;  /* 0x0000001819147223 */ /* 0x004fc60000000014 */
[----:B------:R-:W2:Y:S04]  /*0520*/  LDG.E R24, desc[UR14][R14.64+-0x2000] ;  /* 0xffe0000e0e187981 */ /* 0x000ea8000c1e1900 */
[----:B------:R-:W4:Y:S01]  /*0530*/  LDG.E R25, desc[UR14][R16.64+-0x1000] ;  /* 0xfff0000e10197981 */ /* 0x000f22000c1e1900 */
[----:B---3--:R-:W-:-:S03]  /*0540*/  FFMA R23, R23, R26, R20 ;  /* 0x0000001a17177223 */ /* 0x008fc60000000014 */
[----:B------:R-:W2:Y:S04]  /*0550*/  LDG.E R20, desc[UR14][R16.64+-0x2000] ;  /* 0xffe0000e10147981 */ /* 0x000ea8000c1e1900 */
[----:B------:R-:W4:Y:S01]  /*0560*/  LDG.E R26, desc[UR14][R14.64+-0x1000] ;  /* 0xfff0000e0e1a7981 */ /* 0x000f22000c1e1900 */
[----:B-----5:R-:W-:-:S03]  /*0570*/  FFMA R23, R18, R21, R23 ;  /* 0x0000001512177223 */ /* 0x020fc60000000017 */
[----:B------:R-:W3:Y:S04]  /*0580*/  LDG.E R18, desc[UR14][R16.64] ;  /* 0x0000000e10127981 */ /* 0x000ee8000c1e1900 */
[----:B------:R-:W3:Y:S01]  /*0590*/  LDG.E R21, desc[UR14][R14.64] ;  /* 0x0000000e0e157981 */ /* 0x000ee2000c1e1900 */
[----:B--2---:R-:W-:-:S03]  /*05a0*/  FFMA R20, R20, R24, R23 ;  /* 0x0000001814147223 */ /* 0x004fc60000000017 */
[----:B------:R-:W2:Y:S01]  /*05b0*/  LDG.E R23, desc[UR14][R14.64+0x1000] ;  /* 0x0010000e0e177981 */ /* 0x000ea2000c1e1900 */
[----:B----4-:R-:W-:-:S03]  /*05c0*/  FFMA R25, R25, R26, R20 ;  /* 0x0000001a19197223 */ /* 0x010fc60000000014 */
[----:B------:R-:W2:Y:S04]  /*05d0*/  LDG.E R20, desc[UR14][R16.64+0x1000] ;  /* 0x0010000e10147981 */ /* 0x000ea8000c1e1900 */
[----:B------:R-:W4:Y:S01]  /*05e0*/  LDG.E R24, desc[UR14][R14.64+0x2000] ;  /* 0x0020000e0e187981 */ /* 0x000f22000c1e1900 */
[----:B---3--:R-:W-:-:S03]  /*05f0*/  FFMA R25, R18, R21, R25 ;  /* 0x0000001512197223 */ /* 0x008fc60000000019 */
[----:B------:R-:W3:Y:S04]  /*0600*/  LDG.E R21, desc[UR14][R16.64+0x3000] ;  /* 0x0030000e10157981 */ /* 0x000ee8000c1e1900 */
[----:B------:R-:W3:Y:S04]  /*0610*/  LDG.E R18, desc[UR14][R14.64+0x3000] ;  /* 0x0030000e0e127981 */ /* 0x000ee8000c1e1900 */
[----:B------:R-:W5:Y:S01]  /*0620*/  LDG.E R26, desc[UR14][R14.64+0x7000] ;  /* 0x0070000e0e1a7981 */ /* 0x000f62000c1e1900 */
[----:B--2---:R-:W-:-:S03]  /*0630*/  FFMA R20, R20, R23, R25 ;  /* 0x0000001714147223 */ /* 0x004fc60000000019 */
[----:B------:R-:W2:Y:S01]  /*0640*/  LDG.E R23, desc[UR14][R14.64+0x4000] ;  /* 0x0040000e0e177981 */ /* 0x000ea2000c1e1900 */
[----:B----4-:R-:W-:-:S03]  /*0650*/  FFMA R24, R27, R24, R20 ;  /* 0x000000181b187223 */ /* 0x010fc60000000014 */
[----:B------:R-:W2:Y:S04]  /*0660*/  LDG.E R20, desc[UR14][R16.64+0x4000] ;  /* 0x0040000e10147981 */ /* 0x000ea8000c1e1900 */
[----:B------:R-:W4:Y:S01]  /*0670*/  LDG.E R27, desc[UR14][R16.64+0x5000] ;  /* 0x0050000e101b7981 */ /* 0x000f22000c1e1900 */
[----:B---3--:R-:W-:-:S03]  /*0680*/  FFMA R25, R21, R18, R24 ;  /* 0x0000001215197223 */ /* 0x008fc60000000018 */
[----:B------:R-:W4:Y:S04]  /*0690*/  LDG.E R24, desc[UR14][R14.64+0x5000] ;  /* 0x0050000e0e187981 */ /* 0x000f28000c1e1900 */
[----:B------:R-:W3:Y:S04]  /*06a0*/  LDG.E R18, desc[UR14][R16.64+0x6000] ;  /* 0x0060000e10127981 */ /* 0x000ee8000c1e1900 */
[----:B------:R-:W3:Y:S01]  /*06b0*/  LDG.E R21, desc[UR14][R14.64+0x6000] ;  /* 0x0060000e0e157981 */ /* 0x000ee2000c1e1900 */
[----:B------:R-:W-:-:S05]  /*06c0*/  VIADD R19, R19, 0x10 ;  /* 0x0000001013137836 */ /* 0x000fca0000000000 */
[----:B------:R-:W-:Y:S02]  /*06d0*/  ISETP.NE.AND P0, PT, R19, RZ, PT ;  /* 0x000000ff1300720c */ /* 0x000fe40003f05270 */
[----:B------:R-:W-:Y:S01]  /*06e0*/  IADD3 R13, PT, PT, R13, 0x4000, RZ ;  /* 0x000040000d0d7810 */ /* 0x000fe20007ffe0ff */
[----:B--2---:R-:W-:-:S04]  /*06f0*/  FFMA R20, R20, R23, R25 ;  /* 0x0000001714147223 */ /* 0x004fc80000000019 */
[----:B----4-:R-:W-:-:S04]  /*0700*/  FFMA R27, R27, R24, R20 ;  /* 0x000000181b1b7223 */ /* 0x010fc80000000014 */
[----:B---3--:R-:W-:-:S04]  /*0710*/  FFMA R18, R18, R21, R27 ;  /* 0x0000001512127223 */ /* 0x008fc8000000001b */
[----:B-----5:R-:W-:Y:S01]  /*0720*/  FFMA R18, R29, R26, R18 ;  /* 0x0000001a1d127223 */ /* 0x020fe20000000012 */
[----:B------:R-:W-:Y:S06]  /*0730*/  @P0 BRA `(.L_x_9) ;  /* 0xfffffffc00180947 */ /* 0x000fec000383ffff */
.L_x_8:
[----:B------:R-:W-:Y:S05]  /*0740*/  BSYNC.RECONVERGENT B2 ;  /* 0x0000000000027941 */ /* 0x000fea0003800200 */
.L_x_7:
[----:B------:R-:W-:Y:S01]  /*0750*/  LOP3.LUT R23, R12, 0x7, RZ, 0xc0, !PT ;  /* 0x000000070c177812 */ /* 0x000fe200078ec0ff */
[----:B------:R-:W-:Y:S06]  /*0760*/  @!P1 BRA `(.L_x_6) ;  /* 0x00000004002c9947 */ /* 0x000fec0003800000 */
[----:B------:R-:W-:Y:S01]  /*0770*/  ISETP.GE.U32.AND P0, PT, R22, 0x8, PT ;  /* 0x000000081600780c */ /* 0x000fe20003f06070 */
[----:B------:R-:W-:Y:S01]  /*0780*/  BSSY.RECONVERGENT B2, `(.L_x_10) ;  /* 0x0000020000027945 */ /* 0x000fe20003800200 */
[----:B------:R-:W-:-:S11]  /*0790*/  ISETP.NE.AND P1, PT, R23, RZ, PT ;  /* 0x000000ff1700720c */ /* 0x000fd60003f25270 */
[----:B------:R-:W-:Y:S05]  /*07a0*/  @!P0 BRA `(.L_x_11) ;  /* 0x0000000000748947 */ /* 0x000fea0003800000 */
[----:B------:R-:W0:Y:S08]  /*07b0*/  LDC.64 R16, c[0x0][0x388] ;  /* 0x0000e200ff107b82 */ /* 0x000e300000000a00 */
[----:B------:R-:W1:Y:S01]  /*07c0*/  LDC.64 R14, c[0x0][0x390] ;  /* 0x0000e400ff0e7b82 */ /* 0x000e620000000a00 */
[----:B0-----:R-:W-:-:S05]  /*07d0*/  IMAD.WIDE R16, R13, 0x4, R16 ;  /* 0x000000040d107825 */ /* 0x001fca00078e0210 */
[----:B------:R-:W2:Y:S01]  /*07e0*/  LDG.E R19, desc[UR14][R16.64] ;  /* 0x0000000e10137981 */ /* 0x000ea2000c1e1900 */
[----:B-1----:R-:W-:-:S03]  /*07f0*/  IMAD.WIDE R14, R13, 0x4, R14 ;  /* 0x000000040d0e7825 */ /* 0x002fc600078e020e */
[----:B------:R-:W3:Y:S04]  /*0800*/  LDG.E R22, desc[UR14][R16.64+0x1000] ;  /* 0x0010000e10167981 */ /* 0x000ee8000c1e1900 */
[----:B------:R-:W2:Y:S04]  /*0810*/  LDG.E R20, desc[UR14][R14.64] ;  /* 0x0000000e0e147981 */ /* 0x000ea8000c1e1900 */
[----:B------:R-:W3:Y:S04]  /*0820*/  LDG.E R21, desc[UR14][R14.64+0x1000] ;  /* 0x0010000e0e157981 */ /* 0x000ee8000c1e1900 */
[----:B------:R-:W4:Y:S04]  /*0830*/  LDG.E R24, desc[UR14][R16.64+0x2000] ;  /* 0x0020000e10187981 */ /* 0x000f28000c1e1900 */
[----:B------:R-:W4:Y:S04]  /*0840*/  LDG.E R25, desc[UR14][R14.64+0x2000] ;  /* 0x0020000e0e197981 */ /* 0x000f28000c1e1900 */
[----:B------:R-:W5:Y:S04]  /*0850*/  LDG.E R27, desc[UR14][R14.64+0x4000] ;  /* 0x0040000e0e1b7981 */ /* 0x000f68000c1e1900 */
[----:B------:R-:W5:Y:S04]  /*0860*/  LDG.E R26, desc[UR14][R14.64+0x5000] ;  /* 0x0050000e0e1a7981 */ /* 0x000f68000c1e1900 */
[----:B------:R-:W5:Y:S01]  /*0870*/  LDG.E R28, desc[UR14][R14.64+0x7000] ;  /* 0x0070000e0e1c7981 */ /* 0x000f62000c1e1900 */
[----:B--2---:R-:W-:-:S03]  /*0880*/  FFMA R19, R19, R20, R18 ;  /* 0x0000001413137223 */ /* 0x004fc60000000012 */
[----:B------:R-:W2:Y:S01]  /*0890*/  LDG.E R18, desc[UR14][R16.64+0x3000] ;  /* 0x0030000e10127981 */ /* 0x000ea2000c1e1900 */
[----:B---3--:R-:W-:-:S03]  /*08a0*/  FFMA R21, R22, R21, R19 ;  /* 0x0000001516157223 */ /* 0x008fc60000000013 */
[----:B------:R-:W2:Y:S04]  /*08b0*/  LDG.E R19, desc[UR14][R14.64+0x3000] ;  /* 0x0030000e0e137981 */ /* 0x000ea8000c1e1900 */
[----:B------:R-:W3:Y:S01]  /*08c0*/  LDG.E R20, desc[UR14][R16.64+0x6000] ;  /* 0x0060000e10147981 */ /* 0x000ee2000c1e1900 */
[----:B----4-:R-:W-:-:S03]  /*08d0*/  FFMA R29, R24, R25, R21 ;  /* 0x00000019181d7223 */ /* 0x010fc60000000015 */
[----:B------:R-:W5:Y:S04]  /*08e0*/  LDG.E R24, desc[UR14][R16.64+0x4000] ;  /* 0x0040000e10187981 */ /* 0x000f68000c1e1900 */
[----:B------:R-:W4:Y:S04]  /*08f0*/  LDG.E R21, desc[UR14][R16.64+0x5000] ;  /* 0x0050000e10157981 */ /* 0x000f28000c1e1900 */
[----:B------:R-:W3:Y:S04]  /*0900*/  LDG.E R25, desc[UR14][R14.64+0x6000] ;  /* 0x0060000e0e197981 */ /* 0x000ee8000c1e1900 */
[----:B------:R-:W3:Y:S01]  /*0910*/  LDG.E R22, desc[UR14][R16.64+0x7000] ;  /* 0x0070000e10167981 */ /* 0x000ee2000c1e1900 */
[----:B------:R-:W-:-:S02]  /*0920*/  VIADD R13, R13, 0x2000 ;  /* 0x000020000d0d7836 */ /* 0x000fc40000000000 */
[----:B--2---:R-:W-:-:S04]  /*0930*/  FFMA R19, R18, R19, R29 ;  /* 0x0000001312137223 */ /* 0x004fc8000000001d */
[----:B-----5:R-:W-:-:S04]  /*0940*/  FFMA R24, R24, R27, R19 ;  /* 0x0000001b18187223 */ /* 0x020fc80000000013 */
[----:B----4-:R-:W-:-:S04]  /*0950*/  FFMA R21, R21, R26, R24 ;  /* 0x0000001a15157223 */ /* 0x010fc80000000018 */
[----:B---3--:R-:W-:-:S04]  /*0960*/  FFMA R21, R20, R25, R21 ;  /* 0x0000001914157223 */ /* 0x008fc80000000015 */
[----:B------:R-:W-:-:S07]  /*0970*/  FFMA R18, R22, R28, R21 ;  /* 0x0000001c16127223 */ /* 0x000fce0000000015 */
.L_x_11:
[----:B------:R-:W-:Y:S05]  /*0980*/  BSYNC.RECONVERGENT B2 ;  /* 0x0000000000027941 */ /* 0x000fea0003800200 */
.L_x_10:
[----:B------:R-:W-:Y:S05]  /*0990*/  @!P1 BRA `(.L_x_6) ;  /* 0x0000000000a09947 */ /* 0x000fea0003800000 */
[----:B------:R-:W-:Y:S01]  /*09a0*/  ISETP.GE.U32.AND P0, PT, R23, 0x4, PT ;  /* 0x000000041700780c */ /* 0x000fe20003f06070 */
[----:B------:R-:W-:Y:S01]  /*09b0*/  BSSY.RECONVERGENT B2, `(.L_x_12) ;  /* 0x0000015000027945 */ /* 0x000fe20003800200 */
[----:B------:R-:W-:-:S04]  /*09c0*/  LOP3.LUT R12, R12, 0x3, RZ, 0xc0, !PT ;  /* 0x000000030c0c7812 */ /* 0x000fc800078ec0ff */
[----:B------:R-:W-:-:S07]  /*09d0*/  ISETP.NE.AND P1, PT, R12, RZ, PT ;  /* 0x000000ff0c00720c */ /* 0x000fce0003f25270 */
[----:B------:R-:W-:Y:S06]  /*09e0*/  @!P0 BRA `(.L_x_13) ;  /* 0x0000000000448947 */ /* 0x000fec0003800000 */
        /* <DEDUP_REMOVED lines=11> */
[----:B------:R-:W5:Y:S01]  /*0aa0*/  LDG.E R25, desc[UR14][R14.64+0x3000] ;  /* 0x0030000e0e197981 */ /* 0x000f62000c1e1900 */
[----:B------:R-:W-:Y:S01]  /*0ab0*/  IADD3 R13, PT, PT, R13, 0x1000, RZ ;  /* 0x000010000d0d7810 */ /* 0x000fe20007ffe0ff */
[----:B--2---:R-:W-:-:S04]  /*0ac0*/  FFMA R19, R19, R20, R18 ;  /* 0x0000001413137223 */ /* 0x004fc80000000012 */
[----:B---3--:R-:W-:-:S04]  /*0ad0*/  FFMA R19, R22, R21, R19 ;  /* 0x0000001516137223 */ /* 0x008fc80000000013 */
[----:B----4-:R-:W-:-:S04]  /*0ae0*/  FFMA R19, R24, R23, R19 ;  /* 0x0000001718137223 */ /* 0x010fc80000000013 */
[----:B-----5:R-:W-:-:S07]  /*0af0*/  FFMA R18, R26, R25, R19 ;  /* 0x000000191a127223 */ /* 0x020fce0000000013 */
.L_x_13:
[----:B------:R-:W-:Y:S05]  /*0b00*/  BSYNC.RECONVERGENT B2 ;  /* 0x0000000000027941 */ /* 0x000fea0003800200 */
.L_x_12:
[----:B------:R-:W-:Y:S05]  /*0b10*/  @!P1 BRA `(.L_x_6) ;  /* 0x0000000000409947 */ /* 0x000fea0003800000 */
[----:B------:R-:W0:Y:S08]  /*0b20*/  LDC.64 R16, c[0x0][0x388] ;  /* 0x0000e200ff107b82 */ /* 0x000e300000000a00 */
[----:B------:R-:W1:Y:S01]  /*0b30*/  LDC.64 R14, c[0x0][0x390] ;  /* 0x0000e400ff0e7b82 */ /* 0x000e620000000a00 */
[----:B0-----:R-:W-:-:S04]  /*0b40*/  IMAD.WIDE R16, R13, 0x4, R16 ;  /* 0x000000040d107825 */ /* 0x001fc800078e0210 */
[----:B-1----:R-:W-:Y:S02]  /*0b50*/  IMAD.WIDE R14, R13, 0x4, R14 ;  /* 0x000000040d0e7825 */ /* 0x002fe400078e020e */
[----:B------:R-:W2:Y:S04]  /*0b60*/  LDG.E R13, desc[UR14][R16.64] ;  /* 0x0000000e100d7981 */ /* 0x000ea8000c1e1900 */
[----:B------:R-:W2:Y:S01]  /*0b70*/  LDG.E R19, desc[UR14][R14.64] ;  /* 0x0000000e0e137981 */ /* 0x000ea2000c1e1900 */
[----:B------:R-:W-:Y:S01]  /*0b80*/  ISETP.NE.AND P0, PT, R12, 0x1, PT ;  /* 0x000000010c00780c */ /* 0x000fe20003f05270 */
[----:B--2---:R-:W-:-:S12]  /*0b90*/  FFMA R18, R13, R19, R18 ;  /* 0x000000130d127223 */ /* 0x004fd80000000012 */
[----:B------:R-:W-:Y:S05]  /*0ba0*/  @!P0 BRA `(.L_x_6) ;  /* 0x00000000001c8947 */ /* 0x000fea0003800000 */
[----:B------:R-:W-:Y:S01]  /*0bb0*/  ISETP.NE.AND P0, PT, R12, 0x2, PT ;  /* 0x000000020c00780c */ /* 0x000fe20003f05270 */
[----:B------:R-:W2:Y:S04]  /*0bc0*/  LDG.E R13, desc[UR14][R16.64+0x1000] ;  /* 0x0010000e100d7981 */ /* 0x000ea8000c1e1900 */
[----:B------:R-:W2:Y:S08]  /*0bd0*/  LDG.E R12, desc[UR14][R14.64+0x1000] ;  /* 0x0010000e0e0c7981 */ /* 0x000eb0000c1e1900 */
[----:B------:R-:W3:Y:S04]  /*0be0*/  @P0 LDG.E R19, desc[UR14][R16.64+0x2000] ;  /* 0x0020000e10130981 */ /* 0x000ee8000c1e1900 */
[----:B------:R-:W3:Y:S01]  /*0bf0*/  @P0 LDG.E R20, desc[UR14][R14.64+0x2000] ;  /* 0x0020000e0e140981 */ /* 0x000ee2000c1e1900 */
[----:B--2---:R-:W-:-:S04]  /*0c00*/  FFMA R18, R13, R12, R18 ;  /* 0x0000000c0d127223 */ /* 0x004fc80000000012 */
[----:B---3--:R-:W-:-:S07]  /*0c10*/  @P0 FFMA R18, R19, R20, R18 ;  /* 0x0000001413120223 */ /* 0x008fce0000000012 */
.L_x_6:
[----:B------:R-:W-:Y:S05]  /*0c20*/  BSYNC.RECONVERGENT B0 ;  /* 0x0000000000007941 */ /* 0x000fea0003800200 */
.L_x_5:
[C---:B------:R-:W-:Y:S01]  /*0c30*/  IMAD R13, R9.reuse, 0x4, R6 ;  /* 0x00000004090d7824 */ /* 0x040fe200078e0206 */
[----:B------:R-:W-:Y:S01]  /*0c40*/  IADD3 R9, PT, PT, R9, UR17, RZ ;  /* 0x0000001109097c10 */ /* 0x000fe2000fffe0ff */
[----:B------:R-:W-:-:S03]  /*0c50*/  VIADD R8, R8, 0x1 ;  /* 0x0000000108087836 */ /* 0x000fc60000000000 */
[----:B------:R0:W-:Y:S01]  /*0c60*/  STS [R13], R18 ;  /* 0x000000120d007388 */ /* 0x0001e20000000800 */
[----:B------:R-:W-:-:S13]  /*0c70*/  ISETP.GE.U32.AND P0, PT, R9, 0x400, PT ;  /* 0x000004000900780c */ /* 0x000fda0003f06070 */
[----:B0-----:R-:W-:Y:S05]  /*0c80*/  @!P0 BRA `(.L_x_14) ;  /* 0xfffffff400688947 */ /* 0x001fea000383ffff */
[----:B------:R-:W-:Y:S05]  /*0c90*/  BSYNC.RECONVERGENT B1 ;  /* 0x0000000000017941 */ /* 0x000fea0003800200 */
.L_x_4:
[C---:B------:R-:W-:Y:S01]  /*0ca0*/  ISETP.GT.U32.AND P6, PT, R2.reuse, 0x1ff, PT ;  /* 0x000001ff0200780c */ /* 0x040fe20003fc4070 */
[----:B------:R-:W-:Y:S01]  /*0cb0*/  BAR.SYNC.DEFER_BLOCKING 0x0 ;  /* 0x0000000000007b1d */ /* 0x000fe20000010000 */
[C---:B------:R-:W-:Y:S02]  /*0cc0*/  ISETP.GT.U32.AND P5, PT, R2.reuse, 0xff, PT ;  /* 0x000000ff0200780c */ /* 0x040fe40003fa4070 */
[C---:B------:R-:W-:Y:S02]  /*0cd0*/  ISETP.GT.U32.AND P4, PT, R2.reuse, 0x7f, PT ;  /* 0x0000007f0200780c */ /* 0x040fe40003f84070 */
[C---:B------:R-:W-:Y:S01]  /*0ce0*/  ISETP.GT.U32.AND P3, PT, R2.reuse, 0x3f, PT ;  /* 0x0000003f0200780c */ /* 0x040fe20003f64070 */
[----:B------:R-:W-:Y:S01]  /*0cf0*/  BSSY.RECONVERGENT B0, `(.L_x_15) ;  /* 0x000000e000007945 */ /* 0x000fe20003800200 */
[C---:B------:R-:W-:Y:S02]  /*0d00*/  ISETP.GT.U32.AND P2, PT, R2.reuse, 0x1f, PT ;  /* 0x0000001f0200780c */ /* 0x040fe40003f44070 */
[----:B------:R-:W-:-:S02]  /*0d10*/  ISETP.GT.U32.AND P1, PT, R2, 0xf, PT ;  /* 0x0000000f0200780c */ /* 0x000fc40003f24070 */
[----:B------:R-:W-:Y:S01]  /*0d20*/  ISETP.GT.U32.AND P0, PT, R2, 0x7, PT ;  /* 0x000000070200780c */ /* 0x000fe20003f04070 */
[----:B------:R-:W-:-:S12]  /*0d30*/  @P6 BRA `(.L_x_16) ;  /* 0x0000000000246947 */ /* 0x000fd80003800000 */
[----:B------:R-:W-:-:S07]  /*0d40*/  MOV R7, R2 ;  /* 0x0000000200077202 */ /* 0x000fce0000000f00 */
.L_x_17:
[C---:B0-----:R-:W-:Y:S01]  /*0d50*/  IMAD R8, R7.reuse, 0x4, R6 ;  /* 0x0000000407087824 */ /* 0x041fe200078e0206 */
[----:B------:R-:W-:-:S04]  /*0d60*/  IADD3 R7, PT, PT, R7, UR17, RZ ;  /* 0x0000001107077c10 */ /* 0x000fc8000fffe0ff */
[----:B------:R-:W-:Y:S01]  /*0d70*/  LDS R9, [R8+0x800] ;  /* 0x0008000008097984 */ /* 0x000fe20000000800 */
[----:B------:R-:W-:-:S03]  /*0d80*/  ISETP.GE.U32.AND P6, PT, R7, 0x200, PT ;  /* 0x000002000700780c */ /* 0x000fc60003fc6070 */
[----:B------:R-:W0:Y:S02]  /*0d90*/  LDS R10, [R8] ;  /* 0x00000000080a7984 */ /* 0x000e240000000800 */
[----:B0-----:R-:W-:-:S05]  /*0da0*/  FADD R9, R9, R10 ;  /* 0x0000000a09097221 */ /* 0x001fca0000000000 */
[----:B------:R0:W-:Y:S03]  /*0db0*/  STS [R8], R9 ;  /* 0x0000000908007388 */ /* 0x0001e60000000800 */
[----:B------:R-:W-:Y:S05]  /*0dc0*/  @!P6 BRA `(.L_x_17) ;  /* 0xfffffffc00e0e947 */ /* 0x000fea000383ffff */
.L_x_16:
[----:B------:R-:W-:Y:S05]  /*0dd0*/  BSYNC.RECONVERGENT B0 ;  /* 0x0000000000007941 */ /* 0x000fea0003800200 */
.L_x_15:
[----:B------:R-:W-:Y:S01]  /*0de0*/  BAR.SYNC.DEFER_BLOCKING 0x0 ;  /* 0x0000000000007b1d */ /* 0x000fe20000010000 */
[----:B------:R-:W-:-:S05]  /*0df0*/  ISETP.GT.U32.AND P6, PT, R2, 0x3, PT ;  /* 0x000000030200780c */ /* 0x000fca0003fc4070 */
[----:B------:R-:W-:Y:S04]  /*0e00*/  BSSY.RECONVERGENT B0, `(.L_x_18) ;  /* 0x000000b000007945 */ /* 0x000fe80003800200 */
[----:B------:R-:W-:Y:S05]  /*0e10*/  @P5 BRA `(.L_x_19) ;  /* 0x0000000000245947 */ /* 0x000fea0003800000 */
[----:B------:R-:W-:-:S07]  /*0e20*/  IMAD.MOV.U32 R7, RZ, RZ, R2 ;  /* 0x000000ffff077224 */ /* 0x000fce00078e0002 */
.L_x_20:
[C---:B01----:R-:W-:Y:S01]  /*0e30*/  LEA R8, R7.reuse, R6, 0x2 ;  /* 0x0000000607087211 */ /* 0x043fe200078e10ff */
[----:B------:R-:W-:-:S04]  /*0e40*/  VIADD R7, R7, UR17 ;  /* 0x0000001107077c36 */ /* 0x000fc80008000000 */
[----:B------:R-:W-:Y:S01]  /*0e50*/  LDS R9, [R8+0x400] ;  /* 0x0004000008097984 */ /* 0x000fe20000000800 */
[----:B------:R-:W-:-:S03]  /*0e60*/  ISETP.GE.U32.AND P5, PT, R7, 0x100, PT ;  /* 0x000001000700780c */ /* 0x000fc60003fa6070 */
[----:B------:R-:W0:Y:S02]  /*0e70*/  LDS R10, [R8] ;  /* 0x00000000080a7984 */ /* 0x000e240000000800 */
[----:B0-----:R-:W-:-:S05]  /*0e80*/  FADD R9, R9, R10 ;  /* 0x0000000a09097221 */ /* 0x001fca0000000000 */
[----:B------:R1:W-:Y:S03]  /*0e90*/  STS [R8], R9 ;  /* 0x0000000908007388 */ /* 0x0003e60000000800 */
[----:B------:R-:W-:Y:S05]  /*0ea0*/  @!P5 BRA `(.L_x_20) ;  /* 0xfffffffc00e0d947 */ /* 0x000fea000383ffff */
.L_x_19:
[----:B------:R-:W-:Y:S05]  /*0eb0*/  BSYNC.RECONVERGENT B0 ;  /* 0x0000000000007941 */ /* 0x000fea0003800200 */
.L_x_18:
[----:B------:R-:W-:Y:S06]  /*0ec0*/  BAR.SYNC.DEFER_BLOCKING 0x0 ;  /* 0x0000000000007b1d */ /* 0x000fec0000010000 */
[----:B------:R-:W-:Y:S04]  /*0ed0*/  BSSY.RECONVERGENT B0, `(.L_x_21) ;  /* 0x000000b000007945 */ /* 0x000fe80003800200 */
[----:B------:R-:W-:Y:S05]  /*0ee0*/  @P4 BRA `(.L_x_22) ;  /* 0x0000000000244947 */ /* 0x000fea0003800000 */
[----:B------:R-:W-:-:S07]  /*0ef0*/  MOV R7, R2 ;  /* 0x0000000200077202 */ /* 0x000fce0000000f00 */
.L_x_23:
[C---:B012---:R-:W-:Y:S01]  /*0f00*/  IMAD R8, R7.reuse, 0x4, R6 ;  /* 0x0000000407087824 */ /* 0x047fe200078e0206 */
[----:B------:R-:W-:-:S04]  /*0f10*/  IADD3 R7, PT, PT, R7, UR17, RZ ;  /* 0x0000001107077c10 */ /* 0x000fc8000fffe0ff */
[----:B------:R-:W-:Y:S01]  /*0f20*/  LDS R9, [R8+0x200] ;  /* 0x0002000008097984 */ /* 0x000fe20000000800 */
[----:B------:R-:W-:-:S03]  /*0f30*/  ISETP.GE.U32.AND P4, PT, R7, 0x80, PT ;  /* 0x000000800700780c */ /* 0x000fc60003f86070 */
[----:B------:R-:W0:Y:S02]  /*0f40*/  LDS R10, [R8] ;  /* 0x00000000080a7984 */ /* 0x000e240000000800 */
[----:B0-----:R-:W-:-:S05]  /*0f50*/  FADD R9, R9, R10 ;  /* 0x0000000a09097221 */ /* 0x001fca0000000000 */
[----:B------:R2:W-:Y:S03]  /*0f60*/  STS [R8], R9 ;  /* 0x0000000908007388 */ /* 0x0005e60000000800 */
[----:B------:R-:W-:Y:S05]  /*0f70*/  @!P4 BRA `(.L_x_23) ;  /* 0xfffffffc00e0c947 */ /* 0x000fea000383ffff */
.L_x_22:
[----:B------:R-:W-:Y:S05]  /*0f80*/  BSYNC.RECONVERGENT B0 ;  /* 0x0000000000007941 */ /* 0x000fea0003800200 */
.L_x_21:
[----:B------:R-:W-:Y:S06]  /*0f90*/  BAR.SYNC.DEFER_BLOCKING 0x0 ;  /* 0x0000000000007b1d */ /* 0x000fec0000010000 */
[----:B------:R-:W-:Y:S04]  /*0fa0*/  BSSY.RECONVERGENT B0, `(.L_x_24) ;  /* 0x000000b000007945 */ /* 0x000fe80003800200 */
[----:B------:R-:W-:Y:S05]  /*0fb0*/  @P3 BRA `(.L_x_25) ;  /* 0x0000000000243947 */ /* 0x000fea0003800000 */
[----:B------:R-:W-:-:S07]  /*0fc0*/  MOV R7, R2 ;  /* 0x0000000200077202 */ /* 0x000fce0000000f00 */
.L_x_26:
[C---:B0123--:R-:W-:Y:S01]  /*0fd0*/  IMAD R8, R7.reuse, 0x4, R6 ;  /* 0x0000000407087824 */ /* 0x04ffe200078e0206 */
[----:B------:R-:W-:-:S04]  /*0fe0*/  IADD3 R7, PT, PT, R7, UR17, RZ ;  /* 0x0000001107077c10 */ /* 0x000fc8000fffe0ff */
[----:B------:R-:W-:Y:S01]  /*0ff0*/  LDS R9, [R8+0x100] ;  /* 0x0001000008097984 */ /* 0x000fe20000000800 */
[----:B------:R-:W-:-:S03]  /*1000*/  ISETP.GE.U32.AND P3, PT, R7, 0x40, PT ;  /* 0x000000400700780c */ /* 0x000fc60003f66070 */
[----:B------:R-:W0:Y:S02]  /*1010*/  LDS R10, [R8] ;  /* 0x00000000080a7984 */ /* 0x000e240000000800 */
[----:B0-----:R-:W-:-:S05]  /*1020*/  FADD R9, R9, R10 ;  /* 0x0000000a09097221 */ /* 0x001fca0000000000 */
[----:B------:R3:W-:Y:S03]  /*1030*/  STS [R8], R9 ;  /* 0x0000000908007388 */ /* 0x0007e60000000800 */
[----:B------:R-:W-:Y:S05]  /*1040*/  @!P3 BRA `(.L_x_26) ;  /* 0xfffffffc00e0b947 */ /* 0x000fea000383ffff */
.L_x_25:
[----:B------:R-:W-:Y:S05]  /*1050*/  BSYNC.RECONVERGENT B0 ;  /* 0x0000000000007941 */ /* 0x000fea0003800200 */
.L_x_24:
[----:B------:R-:W-:Y:S06]  /*1060*/  BAR.SYNC.DEFER_BLOCKING 0x0 ;  /* 0x0000000000007b1d */ /* 0x000fec0000010000 */
[----:B------:R-:W-:Y:S04]  /*1070*/  BSSY.RECONVERGENT B0, `(.L_x_27) ;  /* 0x000000b000007945 */ /* 0x000fe80003800200 */
[----:B------:R-:W-:Y:S05]  /*1080*/  @P2 BRA `(.L_x_28) ;  /* 0x0000000000242947 */ /* 0x000fea0003800000 */
[----:B------:R-:W-:-:S07]  /*1090*/  MOV R7, R2 ;  /* 0x0000000200077202 */ /* 0x000fce0000000f00 */
.L_x_29:
[C---:B01234-:R-:W-:Y:S01]  /*10a0*/  IMAD R8, R7.reuse, 0x4, R6 ;  /* 0x0000000407087824 */ /* 0x05ffe200078e0206 */
[----:B------:R-:W-:-:S04]  /*10b0*/  IADD3 R7, PT, PT, R7, UR17, RZ ;  /* 0x0000001107077c10 */ /* 0x000fc8000fffe0ff */
[----:B------:R-:W-:Y:S01]  /*10c0*/  LDS R9, [R8+0x80] ;  /* 0x0000800008097984 */ /* 0x000fe20000000800 */
[----:B------:R-:W-:-:S03]  /*10d0*/  ISETP.GE.U32.AND P2, PT, R7, 0x20, PT ;  /* 0x000000200700780c */ /* 0x000fc60003f46070 */
[----:B------:R-:W0:Y:S02]  /*10e0*/  LDS R10, [R8] ;  /* 0x00000000080a7984 */ /* 0x000e240000000800 */
[----:B0-----:R-:W-:-:S05]  /*10f0*/  FADD R9, R9, R10 ;  /* 0x0000000a09097221 */ /* 0x001fca0000000000 */
[----:B------:R4:W-:Y:S03]  /*1100*/  STS [R8], R9 ;  /* 0x0000000908007388 */ /* 0x0009e60000000800 */
[----:B------:R-:W-:Y:S05]  /*1110*/  @!P2 BRA `(.L_x_29) ;  /* 0xfffffffc00e0a947 */ /* 0x000fea000383ffff */
.L_x_28:
[----:B------:R-:W-:Y:S05]  /*1120*/  BSYNC.RECONVERGENT B0 ;  /* 0x0000000000007941 */ /* 0x000fea0003800200 */
.L_x_27:
[----:B------:R-:W-:Y:S06]  /*1130*/  BAR.SYNC.DEFER_BLOCKING 0x0 ;  /* 0x0000000000007b1d */ /* 0x000fec0000010000 */
[----:B------:R-:W-:Y:S04]  /*1140*/  BSSY.RECONVERGENT B0, `(.L_x_30) ;  /* 0x000000b000007945 */ /* 0x000fe80003800200 */
[----:B------:R-:W-:Y:S05]  /*1150*/  @P1 BRA `(.L_x_31) ;  /* 0x0000000000241947 */ /* 0x000fea0003800000 */
[----:B------:R-:W-:-:S07]  /*1160*/  MOV R7, R2 ;  /* 0x0000000200077202 */ /* 0x000fce0000000f00 */
.L_x_32:
        /* <DEDUP_REMOVED lines=8> */
.L_x_31:
[----:B------:R-:W-:Y:S05]  /*11f0*/  BSYNC.RECONVERGENT B0 ;  /* 0x0000000000007941 */ /* 0x000fea0003800200 */
.L_x_30:
[----:B------:R-:W-:Y:S06]  /*1200*/  BAR.SYNC.DEFER_BLOCKING 0x0 ;  /* 0x0000000000007b1d */ /* 0x000fec0000010000 */
[----:B------:R-:W-:Y:S04]  /*1210*/  BSSY.RECONVERGENT B0, `(.L_x_33) ;  /* 0x000000b000007945 */ /* 0x000fe80003800200 */
[----:B------:R-:W-:Y:S05]  /*1220*/  @P0 BRA `(.L_x_34) ;  /* 0x0000000000240947 */ /* 0x000fea0003800000 */
[----:B------:R-:W-:-:S07]  /*1230*/  MOV R7, R2 ;  /* 0x0000000200077202 */ /* 0x000fce0000000f00 */
.L_x_35:
        /* <DEDUP_REMOVED lines=8> */
.L_x_34:
[----:B------:R-:W-:Y:S05]  /*12c0*/  BSYNC.RECONVERGENT B0 ;  /* 0x0000000000007941 */ /* 0x000fea0003800200 */
.L_x_33:
[----:B------:R-:W-:Y:S06]  /*12d0*/  BAR.SYNC.DEFER_BLOCKING 0x0 ;  /* 0x0000000000007b1d */ /* 0x000fec0000010000 */
[----:B------:R-:W-:Y:S04]  /*12e0*/  BSSY.RECONVERGENT B0, `(.L_x_36) ;  /* 0x000000b000007945 */ /* 0x000fe80003800200 */
[----:B------:R-:W-:Y:S05]  /*12f0*/  @P6 BRA `(.L_x_37) ;  /* 0x0000000000246947 */ /* 0x000fea0003800000 */
[----:B------:R-:W-:-:S07]  /*1300*/  MOV R7, R2 ;  /* 0x0000000200077202 */ /* 0x000fce0000000f00 */
.L_x_38:
        /* <DEDUP_REMOVED lines=8> */
.L_x_37:
[----:B------:R-:W-:Y:S05]  /*1390*/  BSYNC.RECONVERGENT B0 ;  /* 0x0000000000007941 */ /* 0x000fea0003800200 */
.L_x_36:
[----:B------:R-:W-:Y:S01]  /*13a0*/  BAR.SYNC.DEFER_BLOCKING 0x0 ;  /* 0x0000000000007b1d */ /* 0x000fe20000010000 */
[----:B------:R-:W-:-:S05]  /*13b0*/  ISETP.GT.U32.AND P0, PT, R2, 0x1, PT ;  /* 0x000000010200780c */ /* 0x000fca0003f04070 */
[----:B------:R-:W-:Y:S08]  /*13c0*/  BSSY.RECONVERGENT B0, `(.L_x_39) ;  /* 0x000000b000007945 */ /* 0x000ff00003800200 */
[----:B------:R-:W-:Y:S05]  /*13d0*/  @P0 BRA `(.L_x_40) ;  /* 0x0000000000240947 */ /* 0x000fea0003800000 */
[----:B------:R-:W-:-:S07]  /*13e0*/  MOV R7, R2 ;  /* 0x0000000200077202 */ /* 0x000fce0000000f00 */
.L_x_41:
        /* <DEDUP_REMOVED lines=8> */
.L_x_40:
[----:B------:R-:W-:Y:S05]  /*1470*/  BSYNC.RECONVERGENT B0 ;  /* 0x0000000000007941 */ /* 0x000fea0003800200 */
.L_x_39:
[----:B------:R-:W-:Y:S01]  /*1480*/  BAR.SYNC.DEFER_BLOCKING 0x0 ;  /* 0x0000000000007b1d */ /* 0x000fe20000010000 */
[----:B------:R-:W-:Y:S02]  /*1490*/  ISETP.NE.AND P0, PT, R2, RZ, PT ;  /* 0x000000ff0200720c */ /* 0x000fe40003f05270 */
[----:B------:R-:W-:-:S03]  /*14a0*/  IADD3 R4, PT, PT, R4, 0x1, RZ ;  /* 0x0000000104047810 */ /* 0x000fc60007ffe0ff */
[----:B------:R-:W5:Y:S08]  /*14b0*/  LDCU UR5, c[0x0][0x398] ;  /* 0x00007300ff0577ac */ /* 0x000f700008000800 */
[----:B01234-:R-:W0:Y:S01]  /*14c0*/  @!P0 LDC.64 R8, c[0x0][0x380] ;  /* 0x0000e000ff088b82 */ /* 0x01fe220000000a00 */
[----:B------:R-:W-:Y:S01]  /*14d0*/  @!P0 LEA R11, R0, R5, 0x8 ;  /* 0x00000005000b8211 */ /* 0x000fe200078e40ff */
[----:B------:R-:W-:Y:S01]  /*14e0*/  IMAD.IADD R5, R3, 0x1, R5 ;  /* 0x0000000103057824 */ /* 0x000fe200078e0205 */
[----:B------:R-:W1:Y:S03]  /*14f0*/  @!P0 LDS.64 R12, [R6] ;  /* 0x00000000060c8984 */ /* 0x000e660000000a00 */
[----:B0-----:R-:W-:-:S04]  /*1500*/  @!P0 IMAD.WIDE.U32 R8, R11, 0x4, R8 ;  /* 0x000000040b088825 */ /* 0x001fc800078e0008 */
[----:B-1----:R-:W-:-:S05]  /*1510*/  @!P0 FADD R7, R13, R12 ;  /* 0x0000000c0d078221 */ /* 0x002fca0000000000 */
[----:B------:R0:W-:Y:S04]  /*1520*/  @!P0 STS [R6], R7 ;  /* 0x0000000706008388 */ /* 0x0001e80000000800 */
[----:B------:R0:W-:Y:S01]  /*1530*/  @!P0 STG.E desc[UR14][R8.64], R7 ;  /* 0x0000000708008986 */ /* 0x0001e2000c10190e */
[----:B-----5:R-:W-:-:S13]  /*1540*/  ISETP.GE.AND P0, PT, R5, UR5, PT ;  /* 0x0000000505007c0c */ /* 0x020fda000bf06270 */
[----:B0-----:R-:W-:Y:S05]  /*1550*/  @!P0 BRA `(.L_x_42) ;  /* 0xffffffec000c8947 */ /* 0x001fea000383ffff */
.L_x_3:
[----:B------:R-:W0:Y:S01]  /*1560*/  S2R R0, SR_TID.X ;  /* 0x0000000000007919 */ /* 0x000e220000002100 */
[----:B------:R-:W0:Y:S02]  /*1570*/  S2R R3, SR_TID.Y ;  /* 0x0000000000037919 */ /* 0x000e240000002200 */
[----:B0-----:R-:W-:-:S13]  /*1580*/  LOP3.LUT P0, RZ, R0, UR16, R3, 0xfe, !PT ;  /* 0x0000001000ff7c12 */ /* 0x001fda000f80fe03 */
[----:B------:R-:W-:Y:S05]  /*1590*/  @P0 EXIT ;  /* 0x000000000000094d */ /* 0x000fea0003800000 */
[----:B------:R-:W0:Y:S01]  /*15a0*/  LDC.64 R2, c[0x0][0x380] ;  /* 0x0000e000ff027b82 */ /* 0x000e220000000a00 */
[----:B------:R-:W-:-:S05]  /*15b0*/  HFMA2 R5, -RZ, RZ, 1.875, 0 ;  /* 0x3f800000ff057431 */ /* 0x000fca00000001ff */
[----:B0-----:R-:W-:Y:S01]  /*15c0*/  STG.E desc[UR14][R2.64], R5 ;  /* 0x0000000502007986 */ /* 0x001fe2000c10190e */
[----:B------:R-:W-:Y:S05]  /*15d0*/  EXIT ;  /* 0x000000000000794d */ /* 0x000fea0003800000 */
.L_x_43:
        /* <DEDUP_REMOVED lines=10> */
.L_x_45:


//--------------------- .nv.global.init           --------------------------
	.section	.nv.global.init,"aw",@progbits
.nv.global.init:
	.type		$str,@object
	.size		$str,(.L_0 - $str)
$str:
        /*0000*/ 	.byte	0x44, 0x55, 0x45, 0x20, 0x25, 0x66, 0x20, 0x25, 0x66, 0x20, 0x25, 0x66, 0x0a, 0x00
.L_0:


//--------------------- .nv.shared.reserved.0     --------------------------
	.section	.nv.shared.reserved.0,"aw",@nobits
	.weak		__nv_reservedSMEM_offset_0_alias
	.size		__nv_reservedSMEM_offset_0_alias, 0, 64
	.other		__nv_reservedSMEM_offset_0_alias,@"STO_CUDA_RESERVED_SHARED STV_DEFAULT"
__nv_reservedSMEM_offset_0_alias:
	.zero		0
	.zero		64


//--------------------- .nv.shared._Z13scalarProdGPUPfS_S_ii --------------------------
	.section	.nv.shared._Z13scalarProdGPUPfS_S_ii,"aw",@nobits
	.sectionflags	@""
	.align	4
.nv.shared._Z13scalarProdGPUPfS_S_ii:
	.zero		13312


//--------------------- .nv.constant0._Z17check_correctnessPfi --------------------------
	.section	.nv.constant0._Z17check_correctnessPfi,"a",@progbits
	.sectionflags	@""
	.align	4
.nv.constant0._Z17check_correctnessPfi:
	.zero		908


//--------------------- .nv.constant0._Z13scalarProdGPUPfS_S_ii --------------------------
	.section	.nv.constant0._Z13scalarProdGPUPfS_S_ii,"a",@progbits
	.sectionflags	@""
	.align	4
.nv.constant0._Z13scalarProdGPUPfS_S_ii:
	.zero		928


//--------------------- SYMBOLS --------------------------

	.type		.nv.reservedSmem.offset0,@object
	.size		.nv.reservedSmem.offset0,0x4
	.type		.nv.reservedSmem.cap,@object
	.size		.nv.reservedSmem.cap,0x4
	.type		vprintf,@function
